//
// Generated by NVIDIA NVVM Compiler
//
// Compiler Build ID: CL-36424714
// Cuda compilation tools, release 13.0, V13.0.88
// Based on NVVM 20.0.0
//

.version 9.0
.target sm_100
.address_size 64

	// .globl	_Z17sundPartOnePerRowiPb

.visible .entry _Z17sundPartOnePerRowiPb(
	.param .u32 _Z17sundPartOnePerRowiPb_param_0,
	.param .u64 .ptr .align 1 _Z17sundPartOnePerRowiPb_param_1
)
{
	.reg .pred 	%p<13>;
	.reg .b16 	%rs<5>;
	.reg .b32 	%r<86>;
	.reg .b64 	%rd<33>;

	ld.param.u32 	%r43, [_Z17sundPartOnePerRowiPb_param_0];
	ld.param.u64 	%rd2, [_Z17sundPartOnePerRowiPb_param_1];
	cvta.to.global.u64 	%rd1, %rd2;
	mov.u32 	%r44, %ntid.x;
	mov.u32 	%r45, %ctaid.x;
	mov.u32 	%r46, %tid.x;
	mad.lo.s32 	%r1, %r44, %r45, %r46;
	setp.lt.s32 	%p1, %r1, 1;
	setp.lt.s32 	%p2, %r43, %r1;
	or.pred  	%p3, %p1, %p2;
	@%p3 bra 	$L__BB0_13;
	shl.b32 	%r2, %r1, 1;
	or.b32  	%r3, %r2, 1;
	sub.s32 	%r47, %r43, %r1;
	div.s32 	%r4, %r47, %r3;
	setp.lt.s32 	%p4, %r4, %r1;
	@%p4 bra 	$L__BB0_13;
	sub.s32 	%r48, %r4, %r1;
	add.s32 	%r5, %r48, 1;
	and.b32  	%r6, %r5, 7;
	setp.lt.u32 	%p5, %r48, 7;
	mov.u32 	%r83, %r1;
	@%p5 bra 	$L__BB0_5;
	add.s32 	%r49, %r2, 4;
	mul.lo.s32 	%r81, %r1, %r49;
	shl.b32 	%r50, %r1, 4;
	or.b32  	%r8, %r50, 8;
	add.s32 	%r51, %r2, 6;
	mul.lo.s32 	%r80, %r1, %r51;
	add.s32 	%r52, %r2, 8;
	mul.lo.s32 	%r79, %r1, %r52;
	add.s32 	%r53, %r2, 10;
	mul.lo.s32 	%r78, %r1, %r53;
	add.s32 	%r54, %r2, 12;
	mul.lo.s32 	%r77, %r1, %r54;
	add.s32 	%r55, %r2, 14;
	mul.lo.s32 	%r76, %r1, %r55;
	add.s32 	%r56, %r2, 16;
	mul.lo.s32 	%r75, %r1, %r56;
	mad.lo.s32 	%r74, %r1, %r3, %r1;
	and.b32  	%r57, %r5, -8;
	neg.s32 	%r73, %r57;
	mov.u32 	%r83, %r1;
$L__BB0_4:
	.pragma "nounroll";
	cvt.u64.u32 	%rd3, %r74;
	add.s64 	%rd4, %rd1, %rd3;
	mov.b16 	%rs1, 1;
	st.global.u8 	[%rd4], %rs1;
	add.s32 	%r58, %r81, 1;
	cvt.u64.u32 	%rd5, %r58;
	add.s64 	%rd6, %rd1, %rd5;
	st.global.u8 	[%rd6], %rs1;
	add.s32 	%r59, %r80, 2;
	cvt.u64.u32 	%rd7, %r59;
	add.s64 	%rd8, %rd1, %rd7;
	st.global.u8 	[%rd8], %rs1;
	add.s32 	%r60, %r79, 3;
	cvt.u64.u32 	%rd9, %r60;
	add.s64 	%rd10, %rd1, %rd9;
	st.global.u8 	[%rd10], %rs1;
	add.s32 	%r61, %r78, 4;
	cvt.u64.u32 	%rd11, %r61;
	add.s64 	%rd12, %rd1, %rd11;
	st.global.u8 	[%rd12], %rs1;
	add.s32 	%r62, %r77, 5;
	cvt.u64.u32 	%rd13, %r62;
	add.s64 	%rd14, %rd1, %rd13;
	st.global.u8 	[%rd14], %rs1;
	add.s32 	%r63, %r76, 6;
	cvt.u64.u32 	%rd15, %r63;
	add.s64 	%rd16, %rd1, %rd15;
	st.global.u8 	[%rd16], %rs1;
	add.s32 	%r64, %r75, 7;
	cvt.u64.u32 	%rd17, %r64;
	add.s64 	%rd18, %rd1, %rd17;
	st.global.u8 	[%rd18], %rs1;
	add.s32 	%r83, %r83, 8;
	add.s32 	%r81, %r81, %r8;
	add.s32 	%r80, %r80, %r8;
	add.s32 	%r79, %r79, %r8;
	add.s32 	%r78, %r78, %r8;
	add.s32 	%r77, %r77, %r8;
	add.s32 	%r76, %r76, %r8;
	add.s32 	%r75, %r75, %r8;
	add.s32 	%r74, %r74, %r8;
	add.s32 	%r73, %r73, 8;
	setp.ne.s32 	%p6, %r73, 0;
	@%p6 bra 	$L__BB0_4;
$L__BB0_5:
	setp.eq.s32 	%p7, %r6, 0;
	@%p7 bra 	$L__BB0_13;
	and.b32  	%r38, %r5, 3;
	setp.lt.u32 	%p8, %r6, 4;
	@%p8 bra 	$L__BB0_8;
	mad.lo.s32 	%r65, %r83, %r3, %r1;
	cvt.u64.u32 	%rd19, %r65;
	add.s64 	%rd20, %rd1, %rd19;
	mov.b16 	%rs2, 1;
	st.global.u8 	[%rd20], %rs2;
	add.s32 	%r66, %r65, %r3;
	cvt.u64.u32 	%rd21, %r66;
	add.s64 	%rd22, %rd1, %rd21;
	st.global.u8 	[%rd22], %rs2;
	add.s32 	%r67, %r66, %r3;
	cvt.u64.u32 	%rd23, %r67;
	add.s64 	%rd24, %rd1, %rd23;
	st.global.u8 	[%rd24], %rs2;
	add.s32 	%r68, %r67, %r3;
	cvt.u64.u32 	%rd25, %r68;
	add.s64 	%rd26, %rd1, %rd25;
	st.global.u8 	[%rd26], %rs2;
	add.s32 	%r83, %r83, 4;
$L__BB0_8:
	setp.eq.s32 	%p9, %r38, 0;
	@%p9 bra 	$L__BB0_13;
	setp.eq.s32 	%p10, %r38, 1;
	@%p10 bra 	$L__BB0_11;
	mad.lo.s32 	%r69, %r83, %r3, %r1;
	cvt.u64.u32 	%rd27, %r69;
	add.s64 	%rd28, %rd1, %rd27;
	mov.b16 	%rs3, 1;
	st.global.u8 	[%rd28], %rs3;
	add.s32 	%r70, %r69, %r3;
	cvt.u64.u32 	%rd29, %r70;
	add.s64 	%rd30, %rd1, %rd29;
	st.global.u8 	[%rd30], %rs3;
	add.s32 	%r83, %r83, 2;
$L__BB0_11:
	and.b32  	%r71, %r5, 1;
	setp.eq.b32 	%p11, %r71, 1;
	not.pred 	%p12, %p11;
	@%p12 bra 	$L__BB0_13;
	mad.lo.s32 	%r72, %r83, %r3, %r1;
	cvt.u64.u32 	%rd31, %r72;
	add.s64 	%rd32, %rd1, %rd31;
	mov.b16 	%rs4, 1;
	st.global.u8 	[%rd32], %rs4;
$L__BB0_13:
	ret;

}
	// .globl	_Z21sundPartOnePerElementiPb
.visible .entry _Z21sundPartOnePerElementiPb(
	.param .u32 _Z21sundPartOnePerElementiPb_param_0,
	.param .u64 .ptr .align 1 _Z21sundPartOnePerElementiPb_param_1
)
{
	.reg .pred 	%p<10>;
	.reg .b16 	%rs<2>;
	.reg .b32 	%r<14>;
	.reg .b64 	%rd<5>;

	ld.param.u32 	%r4, [_Z21sundPartOnePerElementiPb_param_0];
	ld.param.u64 	%rd1, [_Z21sundPartOnePerElementiPb_param_1];
	mov.u32 	%r5, %ctaid.x;
	shl.b32 	%r6, %r5, 10;
	mov.u32 	%r7, %tid.x;
	or.b32  	%r1, %r6, %r7;
	setp.eq.s32 	%p1, %r1, 0;
	setp.ge.s32 	%p2, %r1, %r4;
	or.pred  	%p3, %p1, %p2;
	@%p3 bra 	$L__BB1_4;
	mov.u32 	%r8, %ctaid.y;
	shl.b32 	%r9, %r8, 10;
	mov.u32 	%r10, %tid.y;
	or.b32  	%r2, %r9, %r10;
	setp.eq.s32 	%p4, %r2, 0;
	setp.ge.s32 	%p5, %r2, %r4;
	or.pred  	%p6, %p4, %p5;
	setp.gt.s32 	%p7, %r2, %r1;
	or.pred  	%p8, %p7, %p6;
	@%p8 bra 	$L__BB1_4;
	add.s32 	%r11, %r2, %r1;
	mul.lo.s32 	%r12, %r1, %r2;
	shl.b32 	%r13, %r12, 1;
	add.s32 	%r3, %r11, %r13;
	setp.gt.s32 	%p9, %r3, %r4;
	@%p9 bra 	$L__BB1_4;
	cvt.s64.s32 	%rd2, %r3;
	cvta.to.global.u64 	%rd3, %rd1;
	add.s64 	%rd4, %rd3, %rd2;
	mov.b16 	%rs1, 1;
	st.global.u8 	[%rd4], %rs1;
$L__BB1_4:
	ret;

}
	// .globl	_Z25sundPartTwoPerElementOneDiPbS_
.visible .entry _Z25sundPartTwoPerElementOneDiPbS_(
	.param .u32 _Z25sundPartTwoPerElementOneDiPbS__param_0,
	.param .u64 .ptr .align 1 _Z25sundPartTwoPerElementOneDiPbS__param_1,
	.param .u64 .ptr .align 1 _Z25sundPartTwoPerElementOneDiPbS__param_2
)
{
	.reg .pred 	%p<4>;
	.reg .b16 	%rs<4>;
	.reg .b32 	%r<9>;
	.reg .b64 	%rd<9>;

	ld.param.u32 	%r2, [_Z25sundPartTwoPerElementOneDiPbS__param_0];
	ld.param.u64 	%rd2, [_Z25sundPartTwoPerElementOneDiPbS__param_1];
	ld.param.u64 	%rd3, [_Z25sundPartTwoPerElementOneDiPbS__param_2];
	cvta.to.global.u64 	%rd1, %rd3;
	mov.u32 	%r3, %ntid.x;
	mov.u32 	%r4, %ctaid.x;
	mov.u32 	%r5, %tid.x;
	mad.lo.s32 	%r1, %r3, %r4, %r5;
	setp.ne.s32 	%p1, %r1, 0;
	@%p1 bra 	$L__BB2_2;
	mov.b16 	%rs3, 0;
	st.global.u8 	[%rd1+2], %rs3;
	bra.uni 	$L__BB2_5;
$L__BB2_2:
	add.s32 	%r6, %r2, -1;
	shr.s32 	%r7, %r6, 1;
	setp.ge.s32 	%p2, %r1, %r7;
	@%p2 bra 	$L__BB2_5;
	cvt.s64.s32 	%rd4, %r1;
	cvta.to.global.u64 	%rd5, %rd2;
	add.s64 	%rd6, %rd5, %rd4;
	ld.global.u8 	%rs1, [%rd6];
	setp.ne.s16 	%p3, %rs1, 0;
	@%p3 bra 	$L__BB2_5;
	shl.b32 	%r8, %r1, 1;
	cvt.s64.s32 	%rd7, %r8;
	add.s64 	%rd8, %rd1, %rd7;
	mov.b16 	%rs2, 0;
	st.global.u8 	[%rd8+1], %rs2;
$L__BB2_5:
	ret;

}
	// .globl	_Z25sundPartTwoPerElementTwoDiPbS_
.visible .entry _Z25sundPartTwoPerElementTwoDiPbS_(
	.param .u32 _Z25sundPartTwoPerElementTwoDiPbS__param_0,
	.param .u64 .ptr .align 1 _Z25sundPartTwoPerElementTwoDiPbS__param_1,
	.param .u64 .ptr .align 1 _Z25sundPartTwoPerElementTwoDiPbS__param_2
)
{
	.reg .pred 	%p<4>;
	.reg .b16 	%rs<4>;
	.reg .b32 	%r<14>;
	.reg .b64 	%rd<9>;

	ld.param.u32 	%r2, [_Z25sundPartTwoPerElementTwoDiPbS__param_0];
	ld.param.u64 	%rd2, [_Z25sundPartTwoPerElementTwoDiPbS__param_1];
	ld.param.u64 	%rd3, [_Z25sundPartTwoPerElementTwoDiPbS__param_2];
	cvta.to.global.u64 	%rd1, %rd3;
	mov.u32 	%r3, %ntid.x;
	mov.u32 	%r4, %ctaid.x;
	mov.u32 	%r5, %tid.x;
	mov.u32 	%r6, %ntid.y;
	mov.u32 	%r7, %ctaid.y;
	mov.u32 	%r8, %tid.y;
	add.s32 	%r9, %r8, %r5;
	mad.lo.s32 	%r10, %r3, %r4, %r9;
	mad.lo.s32 	%r1, %r6, %r7, %r10;
	setp.ne.s32 	%p1, %r1, 0;
	@%p1 bra 	$L__BB3_2;
	mov.b16 	%rs3, 0;
	st.global.u8 	[%rd1+2], %rs3;
	bra.uni 	$L__BB3_5;
$L__BB3_2:
	add.s32 	%r11, %r2, -1;
	shr.s32 	%r12, %r11, 1;
	setp.ge.s32 	%p2, %r1, %r12;
	@%p2 bra 	$L__BB3_5;
	cvt.s64.s32 	%rd4, %r1;
	cvta.to.global.u64 	%rd5, %rd2;
	add.s64 	%rd6, %rd5, %rd4;
	ld.global.u8 	%rs1, [%rd6];
	setp.ne.s16 	%p3, %rs1, 0;
	@%p3 bra 	$L__BB3_5;
	shl.b32 	%r13, %r1, 1;
	cvt.s64.s32 	%rd7, %r13;
	add.s64 	%rd8, %rd1, %rd7;
	mov.b16 	%rs2, 0;
	st.global.u8 	[%rd8+1], %rs2;
$L__BB3_5:
	ret;

}
	// .globl	_Z16eratosPerElementiPb
.visible .entry _Z16eratosPerElementiPb(
	.param .u32 _Z16eratosPerElementiPb_param_0,
	.param .u64 .ptr .align 1 _Z16eratosPerElementiPb_param_1
)
{
	.reg .pred 	%p<12>;
	.reg .b16 	%rs<4>;
	.reg .b32 	%r<35>;
	.reg .b64 	%rd<17>;
	.reg .b64 	%fd<3>;

	ld.param.u32 	%r12, [_Z16eratosPerElementiPb_param_0];
	ld.param.u64 	%rd5, [_Z16eratosPerElementiPb_param_1];
	cvta.to.global.u64 	%rd1, %rd5;
	mov.u32 	%r13, %ntid.x;
	mov.u32 	%r14, %ctaid.x;
	mov.u32 	%r15, %tid.x;
	mad.lo.s32 	%r1, %r13, %r14, %r15;
	setp.ne.s32 	%p1, %r1, 0;
	@%p1 bra 	$L__BB4_2;
	mov.b16 	%rs1, 1;
	st.global.u8 	[%rd1], %rs1;
	st.global.u8 	[%rd1+1], %rs1;
$L__BB4_2:
	setp.lt.s32 	%p2, %r1, 2;
	cvt.rn.f64.s32 	%fd1, %r12;
	sqrt.rn.f64 	%fd2, %fd1;
	cvt.rzi.s32.f64 	%r16, %fd2;
	setp.gt.s32 	%p3, %r1, %r16;
	mul.lo.s32 	%r33, %r1, %r1;
	setp.gt.s32 	%p4, %r33, %r12;
	or.pred  	%p5, %p3, %p4;
	or.pred  	%p6, %p5, %p2;
	@%p6 bra 	$L__BB4_8;
	add.s32 	%r18, %r1, %r33;
	add.s32 	%r19, %r12, 1;
	max.s32 	%r20, %r18, %r19;
	setp.lt.s32 	%p7, %r18, %r19;
	selp.u32 	%r21, 1, 0, %p7;
	add.s32 	%r22, %r18, %r21;
	sub.s32 	%r23, %r20, %r22;
	div.u32 	%r24, %r23, %r1;
	add.s32 	%r3, %r24, %r21;
	and.b32  	%r25, %r3, 3;
	setp.eq.s32 	%p8, %r25, 3;
	@%p8 bra 	$L__BB4_6;
	cvt.u64.u32 	%rd6, %r33;
	add.s64 	%rd16, %rd1, %rd6;
	add.s32 	%r26, %r3, 1;
	and.b32  	%r27, %r26, 3;
	neg.s32 	%r31, %r27;
	cvt.u64.u32 	%rd7, %r1;
$L__BB4_5:
	.pragma "nounroll";
	mov.b16 	%rs2, 1;
	st.global.u8 	[%rd16], %rs2;
	add.s32 	%r33, %r33, %r1;
	add.s64 	%rd16, %rd16, %rd7;
	add.s32 	%r31, %r31, 1;
	setp.ne.s32 	%p9, %r31, 0;
	@%p9 bra 	$L__BB4_5;
$L__BB4_6:
	setp.lt.u32 	%p10, %r3, 3;
	@%p10 bra 	$L__BB4_8;
$L__BB4_7:
	cvt.u64.u32 	%rd8, %r33;
	add.s64 	%rd9, %rd1, %rd8;
	mov.b16 	%rs3, 1;
	st.global.u8 	[%rd9], %rs3;
	add.s32 	%r28, %r33, %r1;
	cvt.u64.u32 	%rd10, %r28;
	add.s64 	%rd11, %rd1, %rd10;
	st.global.u8 	[%rd11], %rs3;
	add.s32 	%r29, %r28, %r1;
	cvt.u64.u32 	%rd12, %r29;
	add.s64 	%rd13, %rd1, %rd12;
	st.global.u8 	[%rd13], %rs3;
	add.s32 	%r30, %r29, %r1;
	cvt.u64.u32 	%rd14, %r30;
	add.s64 	%rd15, %rd1, %rd14;
	st.global.u8 	[%rd15], %rs3;
	add.s32 	%r33, %r30, %r1;
	setp.le.s32 	%p11, %r33, %r12;
	@%p11 bra 	$L__BB4_7;
$L__BB4_8:
	ret;

}
	// .globl	_Z18eratosParallelMultibPb
.visible .entry _Z18eratosParallelMultibPb(
	.param .u32 _Z18eratosParallelMultibPb_param_0,
	.param .u8 _Z18eratosParallelMultibPb_param_1,
	.param .u64 .ptr .align 1 _Z18eratosParallelMultibPb_param_2
)
{
	.reg .pred 	%p<2>;
	.reg .b16 	%rs<3>;
	.reg .b32 	%r<8>;
	.reg .b64 	%rd<5>;

	ld.param.u32 	%r2, [_Z18eratosParallelMultibPb_param_0];
	ld.param.s8 	%rs1, [_Z18eratosParallelMultibPb_param_1];
	ld.param.u64 	%rd1, [_Z18eratosParallelMultibPb_param_2];
	mov.u32 	%r3, %ntid.x;
	mov.u32 	%r4, %ctaid.x;
	mov.u32 	%r5, %tid.x;
	mad.lo.s32 	%r6, %r3, %r4, %r5;
	mul.lo.s32 	%r1, %r2, %r6;
	cvt.s32.s16 	%r7, %rs1;
	setp.gt.s32 	%p1, %r1, %r7;
	@%p1 bra 	$L__BB5_2;
	cvta.to.global.u64 	%rd2, %rd1;
	cvt.s64.s32 	%rd3, %r1;
	add.s64 	%rd4, %rd2, %rd3;
	mov.b16 	%rs2, 1;
	st.global.u8 	[%rd4], %rs2;
$L__BB5_2:
	ret;

}
	// .globl	_Z18eratosPerElement2DiPb
.visible .entry _Z18eratosPerElement2DiPb(
	.param .u32 _Z18eratosPerElement2DiPb_param_0,
	.param .u64 .ptr .align 1 _Z18eratosPerElement2DiPb_param_1
)
{
	.reg .pred 	%p<5>;
	.reg .b16 	%rs<3>;
	.reg .b32 	%r<11>;
	.reg .b64 	%rd<5>;

	ld.param.u32 	%r4, [_Z18eratosPerElement2DiPb_param_0];
	ld.param.u64 	%rd2, [_Z18eratosPerElement2DiPb_param_1];
	cvta.to.global.u64 	%rd1, %rd2;
	mov.u32 	%r5, %ntid.x;
	mov.u32 	%r6, %ctaid.x;
	mov.u32 	%r7, %tid.x;
	mad.lo.s32 	%r1, %r5, %r6, %r7;
	setp.ne.s32 	%p1, %r1, 0;
	@%p1 bra 	$L__BB6_2;
	mov.b16 	%rs2, 1;
	st.global.u8 	[%rd1], %rs2;
	st.global.u8 	[%rd1+1], %rs2;
	bra.uni 	$L__BB6_6;
$L__BB6_2:
	setp.lt.s32 	%p2, %r1, 2;
	@%p2 bra 	$L__BB6_6;
	mov.u32 	%r8, %ntid.y;
	mov.u32 	%r9, %ctaid.y;
	mov.u32 	%r10, %tid.y;
	mad.lo.s32 	%r2, %r8, %r9, %r10;
	setp.lt.u32 	%p3, %r2, 2;
	@%p3 bra 	$L__BB6_6;
	mul.lo.s32 	%r3, %r1, %r2;
	setp.gt.s32 	%p4, %r3, %r4;
	@%p4 bra 	$L__BB6_6;
	cvt.u64.u32 	%rd3, %r3;
	add.s64 	%rd4, %rd1, %rd3;
	mov.b16 	%rs1, 1;
	st.global.u8 	[%rd4], %rs1;
$L__BB6_6:
	ret;

}


// ===== COMPILED SASS (sm_100) =====

	.target	sm_100

	.elftype	@"ET_EXEC"


//--------------------- .note.nv.tkinfo           --------------------------
	.section	.note.nv.tkinfo,"",@"SHT_NOTE"
	.sectionflags	@"SHF_NOTE_NV_TKINFO"
	.tkinfo
        /*0018*/ 	.word	0x00000002
        /*0030*/ 	.string	""
        /*0030*/ 	.string	"ptxas"
        /*0030*/ 	.string	"Cuda compilation tools, release 13.0, V13.0.88"
        /*0030*/ 	.string	"Build cuda_13.0.r13.0/compiler.36424714_0"
        /*0030*/ 	.string	"-arch sm_100 -m 64 "



//--------------------- .note.nv.cuinfo           --------------------------
	.section	.note.nv.cuinfo,"",@"SHT_NOTE"
	.sectionflags	@"SHF_NOTE_NV_CUINFO"
        /*0018*/ 	.short	0x0002
        /*001a*/ 	.short	0x0064
        /*001c*/ 	.short	0x0082
	.zero		2


//--------------------- .nv.info                  --------------------------
	.section	.nv.info,"",@"SHT_CUDA_INFO"
	.align	4


	//----- nvinfo : EIATTR_REGCOUNT
	.align		4
        /*0000*/ 	.byte	0x04, 0x2f
        /*0002*/ 	.short	(.L_1 - .L_0)
	.align		4
.L_0:
        /*0004*/ 	.word	index@(_Z17sundPartOnePerRowiPb)
        /*0008*/ 	.word	0x00000020


	//----- nvinfo : EIATTR_FRAME_SIZE
	.align		4
.L_1:
        /*000c*/ 	.byte	0x04, 0x11
        /*000e*/ 	.short	(.L_3 - .L_2)
	.align		4
.L_2:
        /*0010*/ 	.word	index@(_Z17sundPartOnePerRowiPb)
        /*0014*/ 	.word	0x00000000


	//----- nvinfo : EIATTR_REGCOUNT
	.align		4
.L_3:
        /*0018*/ 	.byte	0x04, 0x2f
        /*001a*/ 	.short	(.L_5 - .L_4)
	.align		4
.L_4:
        /*001c*/ 	.word	index@(_Z21sundPartOnePerElementiPb)
        /*0020*/ 	.word	0x00000008


	//----- nvinfo : EIATTR_FRAME_SIZE
	.align		4
.L_5:
        /*0024*/ 	.byte	0x04, 0x11
        /*0026*/ 	.short	(.L_7 - .L_6)
	.align		4
.L_6:
        /*0028*/ 	.word	index@(_Z21sundPartOnePerElementiPb)
        /*002c*/ 	.word	0x00000000


	//----- nvinfo : EIATTR_REGCOUNT
	.align		4
.L_7:
        /*0030*/ 	.byte	0x04, 0x2f
        /*0032*/ 	.short	(.L_9 - .L_8)
	.align		4
.L_8:
        /*0034*/ 	.word	index@(_Z25sundPartTwoPerElementOneDiPbS_)
        /*0038*/ 	.word	0x00000006


	//----- nvinfo : EIATTR_FRAME_SIZE
	.align		4
.L_9:
        /*003c*/ 	.byte	0x04, 0x11
        /*003e*/ 	.short	(.L_11 - .L_10)
	.align		4
.L_10:
        /*0040*/ 	.word	index@(_Z25sundPartTwoPerElementOneDiPbS_)
        /*0044*/ 	.word	0x00000000


	//----- nvinfo : EIATTR_REGCOUNT
	.align		4
.L_11:
        /*0048*/ 	.byte	0x04, 0x2f
        /*004a*/ 	.short	(.L_13 - .L_12)
	.align		4
.L_12:
        /*004c*/ 	.word	index@(_Z25sundPartTwoPerElementTwoDiPbS_)
        /*0050*/ 	.word	0x0000000a


	//----- nvinfo : EIATTR_FRAME_SIZE
	.align		4
.L_13:
        /*0054*/ 	.byte	0x04, 0x11
        /*0056*/ 	.short	(.L_15 - .L_14)
	.align		4
.L_14:
        /*0058*/ 	.word	index@(_Z25sundPartTwoPerElementTwoDiPbS_)
        /*005c*/ 	.word	0x00000000


	//----- nvinfo : EIATTR_REGCOUNT
	.align		4
.L_15:
        /*0060*/ 	.byte	0x04, 0x2f
        /*0062*/ 	.short	(.L_17 - .L_16)
	.align		4
.L_16:
        /*0064*/ 	.word	index@(_Z16eratosPerElementiPb)
        /*0068*/ 	.word	0x00000014


	//----- nvinfo : EIATTR_FRAME_SIZE
	.align		4
.L_17:
        /*006c*/ 	.byte	0x04, 0x11
        /*006e*/ 	.short	(.L_19 - .L_18)
	.align		4
.L_18:
        /*0070*/ 	.word	index@($__internal_0_$__cuda_sm20_dsqrt_rn_f64_mediumpath_v1)
        /*0074*/ 	.word	0x00000000


	//----- nvinfo : EIATTR_FRAME_SIZE
	.align		4
.L_19:
        /*0078*/ 	.byte	0x04, 0x11
        /*007a*/ 	.short	(.L_21 - .L_20)
	.align		4
.L_20:
        /*007c*/ 	.word	index@(_Z16eratosPerElementiPb)
        /*0080*/ 	.word	0x00000000


	//----- nvinfo : EIATTR_REGCOUNT
	.align		4
.L_21:
        /*0084*/ 	.byte	0x04, 0x2f
        /*0086*/ 	.short	(.L_23 - .L_22)
	.align		4
.L_22:
        /*0088*/ 	.word	index@(_Z18eratosParallelMultibPb)
        /*008c*/ 	.word	0x00000007


	//----- nvinfo : EIATTR_FRAME_SIZE
	.align		4
.L_23:
        /*0090*/ 	.byte	0x04, 0x11
        /*0092*/ 	.short	(.L_25 - .L_24)
	.align		4
.L_24:
        /*0094*/ 	.word	index@(_Z18eratosParallelMultibPb)
        /*0098*/ 	.word	0x00000000


	//----- nvinfo : EIATTR_REGCOUNT
	.align		4
.L_25:
        /*009c*/ 	.byte	0x04, 0x2f
        /*009e*/ 	.short	(.L_27 - .L_26)
	.align		4
.L_26:
        /*00a0*/ 	.word	index@(_Z18eratosPerElement2DiPb)
        /*00a4*/ 	.word	0x00000007


	//----- nvinfo : EIATTR_FRAME_SIZE
	.align		4
.L_27:
        /*00a8*/ 	.byte	0x04, 0x11
        /*00aa*/ 	.short	(.L_29 - .L_28)
	.align		4
.L_28:
        /*00ac*/ 	.word	index@(_Z18eratosPerElement2DiPb)
        /*00b0*/ 	.word	0x00000000


	//----- nvinfo : EIATTR_MIN_STACK_SIZE
	.align		4
.L_29:
        /*00b4*/ 	.byte	0x04, 0x12
        /*00b6*/ 	.short	(.L_31 - .L_30)
	.align		4
.L_30:
        /*00b8*/ 	.word	index@(_Z18eratosPerElement2DiPb)
        /*00bc*/ 	.word	0x00000000


	//----- nvinfo : EIATTR_MIN_STACK_SIZE
	.align		4
.L_31:
        /*00c0*/ 	.byte	0x04, 0x12
        /*00c2*/ 	.short	(.L_33 - .L_32)
	.align		4
.L_32:
        /*00c4*/ 	.word	index@(_Z18eratosParallelMultibPb)
        /*00c8*/ 	.word	0x00000000


	//----- nvinfo : EIATTR_MIN_STACK_SIZE
	.align		4
.L_33:
        /*00cc*/ 	.byte	0x04, 0x12
        /*00ce*/ 	.short	(.L_35 - .L_34)
	.align		4
.L_34:
        /*00d0*/ 	.word	index@(_Z16eratosPerElementiPb)
        /*00d4*/ 	.word	0x00000000


	//----- nvinfo : EIATTR_MIN_STACK_SIZE
	.align		4
.L_35:
        /*00d8*/ 	.byte	0x04, 0x12
        /*00da*/ 	.short	(.L_37 - .L_36)
	.align		4
.L_36:
        /*00dc*/ 	.word	index@(_Z25sundPartTwoPerElementTwoDiPbS_)
        /*00e0*/ 	.word	0x00000000


	//----- nvinfo : EIATTR_MIN_STACK_SIZE
	.align		4
.L_37:
        /*00e4*/ 	.byte	0x04, 0x12
        /*00e6*/ 	.short	(.L_39 - .L_38)
	.align		4
.L_38:
        /*00e8*/ 	.word	index@(_Z25sundPartTwoPerElementOneDiPbS_)
        /*00ec*/ 	.word	0x00000000


	//----- nvinfo : EIATTR_MIN_STACK_SIZE
	.align		4
.L_39:
        /*00f0*/ 	.byte	0x04, 0x12
        /*00f2*/ 	.short	(.L_41 - .L_40)
	.align		4
.L_40:
        /*00f4*/ 	.word	index@(_Z21sundPartOnePerElementiPb)
        /*00f8*/ 	.word	0x00000000


	//----- nvinfo : EIATTR_MIN_STACK_SIZE
	.align		4
.L_41:
        /*00fc*/ 	.byte	0x04, 0x12
        /*00fe*/ 	.short	(.L_43 - .L_42)
	.align		4
.L_42:
        /*0100*/ 	.word	index@(_Z17sundPartOnePerRowiPb)
        /*0104*/ 	.word	0x00000000
.L_43:


//--------------------- .nv.compat                --------------------------
	.section	.nv.compat,"",@"SHT_CUDA_COMPAT_INFO"
	.align	4
        /*0000*/ 	.byte	0x02, 0x09, 0x00, 0x00, 0x02, 0x02, 0x01, 0x00, 0x02, 0x05, 0x05, 0x00, 0x03, 0x07, 0x01, 0x01
        /*0010*/ 	.byte	0x02, 0x03, 0x00, 0x00, 0x02, 0x06, 0x01, 0x00, 0x04, 0x0b, 0x08, 0x00, 0x01, 0x00, 0x00, 0x00
        /*0020*/ 	.byte	0x00, 0x00, 0x00, 0x00


//--------------------- .nv.info._Z18eratosPerElement2DiPb --------------------------
	.section	.nv.info._Z18eratosPerElement2DiPb,"",@"SHT_CUDA_INFO"
	.sectionflags	@""
	.align	4


	//----- nvinfo : EIATTR_CUDA_API_VERSION
	.align		4
        /*0000*/ 	.byte	0x04, 0x37
        /*0002*/ 	.short	(.L_45 - .L_44)
.L_44:
        /*0004*/ 	.word	0x00000082


	//----- nvinfo : EIATTR_KPARAM_INFO
	.align		4
.L_45:
        /*0008*/ 	.byte	0x04, 0x17
        /*000a*/ 	.short	(.L_47 - .L_46)
.L_46:
        /*000c*/ 	.word	0x00000000
        /*0010*/ 	.short	0x0001
        /*0012*/ 	.short	0x0008
        /*0014*/ 	.byte	0x00, 0xf5, 0x21, 0x00


	//----- nvinfo : EIATTR_KPARAM_INFO
	.align		4
.L_47:
        /*0018*/ 	.byte	0x04, 0x17
        /*001a*/ 	.short	(.L_49 - .L_48)
.L_48:
        /*001c*/ 	.word	0x00000000
        /*0020*/ 	.short	0x0000
        /*0022*/ 	.short	0x0000
        /*0024*/ 	.byte	0x00, 0xf0, 0x11, 0x00


	//----- nvinfo : EIATTR_SPARSE_MMA_MASK
	.align		4
.L_49:
        /*0028*/ 	.byte	0x03, 0x50
        /*002a*/ 	.short	0x0000


	//----- nvinfo : EIATTR_MAXREG_COUNT
	.align		4
        /*002c*/ 	.byte	0x03, 0x1b
        /*002e*/ 	.short	0x00ff


	//----- nvinfo : EIATTR_MERCURY_ISA_VERSION
	.align		4
        /*0030*/ 	.byte	0x03, 0x5f
        /*0032*/ 	.short	0x0101


	//----- nvinfo : EIATTR_VRC_CTA_INIT_COUNT
	.align		4
        /*0034*/ 	.byte	0x02, 0x4a
	.zero		1
	.zero		1


	//----- nvinfo : EIATTR_EXIT_INSTR_OFFSETS
	.align		4
        /*0038*/ 	.byte	0x04, 0x1c
        /*003a*/ 	.short	(.L_51 - .L_50)


	//   ....[0]....
.L_50:
        /*003c*/ 	.word	0x000000b0


	//   ....[1]....
        /*0040*/ 	.word	0x000000d0


	//   ....[2]....
        /*0044*/ 	.word	0x00000130


	//   ....[3]....
        /*0048*/ 	.word	0x00000170


	//   ....[4]....
        /*004c*/ 	.word	0x000001d0


	//----- nvinfo : EIATTR_CBANK_PARAM_SIZE
	.align		4
.L_51:
        /*0050*/ 	.byte	0x03, 0x19
        /*0052*/ 	.short	0x0010


	//----- nvinfo : EIATTR_PARAM_CBANK
	.align		4
        /*0054*/ 	.byte	0x04, 0x0a
        /*0056*/ 	.short	(.L_53 - .L_52)
	.align		4
.L_52:
        /*0058*/ 	.word	index@(.nv.constant0._Z18eratosPerElement2DiPb)
        /*005c*/ 	.short	0x0380
        /*005e*/ 	.short	0x0010


	//----- nvinfo : EIATTR_SW_WAR
	.align		4
.L_53:
        /*0060*/ 	.byte	0x04, 0x36
        /*0062*/ 	.short	(.L_55 - .L_54)
.L_54:
        /*0064*/ 	.word	0x00000008
.L_55:


//--------------------- .nv.info._Z18eratosParallelMultibPb --------------------------
	.section	.nv.info._Z18eratosParallelMultibPb,"",@"SHT_CUDA_INFO"
	.sectionflags	@""
	.align	4


	//----- nvinfo : EIATTR_CUDA_API_VERSION
	.align		4
        /*0000*/ 	.byte	0x04, 0x37
        /*0002*/ 	.short	(.L_57 - .L_56)
.L_56:
        /*0004*/ 	.word	0x00000082


	//----- nvinfo : EIATTR_KPARAM_INFO
	.align		4
.L_57:
        /*0008*/ 	.byte	0x04, 0x17
        /*000a*/ 	.short	(.L_59 - .L_58)
.L_58:
        /*000c*/ 	.word	0x00000000
        /*0010*/ 	.short	0x0002
        /*0012*/ 	.short	0x0008
        /*0014*/ 	.byte	0x00, 0xf5, 0x21, 0x00


	//----- nvinfo : EIATTR_KPARAM_INFO
	.align		4
.L_59:
        /*0018*/ 	.byte	0x04, 0x17
        /*001a*/ 	.short	(.L_61 - .L_60)
.L_60:
        /*001c*/ 	.word	0x00000000
        /*0020*/ 	.short	0x0001
        /*0022*/ 	.short	0x0004
        /*0024*/ 	.byte	0x00, 0xf0, 0x05, 0x00


	//----- nvinfo : EIATTR_KPARAM_INFO
	.align		4
.L_61:
        /*0028*/ 	.byte	0x04, 0x17
        /*002a*/ 	.short	(.L_63 - .L_62)
.L_62:
        /*002c*/ 	.word	0x00000000
        /*0030*/ 	.short	0x0000
        /*0032*/ 	.short	0x0000
        /*0034*/ 	.byte	0x00, 0xf0, 0x11, 0x00


	//----- nvinfo : EIATTR_SPARSE_MMA_MASK
	.align		4
.L_63:
        /*0038*/ 	.byte	0x03, 0x50
        /*003a*/ 	.short	0x0000


	//----- nvinfo : EIATTR_MAXREG_COUNT
	.align		4
        /*003c*/ 	.byte	0x03, 0x1b
        /*003e*/ 	.short	0x00ff


	//----- nvinfo : EIATTR_MERCURY_ISA_VERSION
	.align		4
        /*0040*/ 	.byte	0x03, 0x5f
        /*0042*/ 	.short	0x0101


	//----- nvinfo : EIATTR_VRC_CTA_INIT_COUNT
	.align		4
        /*0044*/ 	.byte	0x02, 0x4a
	.zero		1
	.zero		1


	//----- nvinfo : EIATTR_EXIT_INSTR_OFFSETS
	.align		4
        /*0048*/ 	.byte	0x04, 0x1c
        /*004a*/ 	.short	(.L_65 - .L_64)


	//   ....[0]....
.L_64:
        /*004c*/ 	.word	0x000000a0


	//   ....[1]....
        /*0050*/ 	.word	0x00000120


	//----- nvinfo : EIATTR_CBANK_PARAM_SIZE
	.align		4
.L_65:
        /*0054*/ 	.byte	0x03, 0x19
        /*0056*/ 	.short	0x0010


	//----- nvinfo : EIATTR_PARAM_CBANK
	.align		4
        /*0058*/ 	.byte	0x04, 0x0a
        /*005a*/ 	.short	(.L_67 - .L_66)
	.align		4
.L_66:
        /*005c*/ 	.word	index@(.nv.constant0._Z18eratosParallelMultibPb)
        /*0060*/ 	.short	0x0380
        /*0062*/ 	.short	0x0010


	//----- nvinfo : EIATTR_SW_WAR
	.align		4
.L_67:
        /*0064*/ 	.byte	0x04, 0x36
        /*0066*/ 	.short	(.L_69 - .L_68)
.L_68:
        /*0068*/ 	.word	0x00000008
.L_69:


//--------------------- .nv.info._Z16eratosPerElementiPb --------------------------
	.section	.nv.info._Z16eratosPerElementiPb,"",@"SHT_CUDA_INFO"
	.sectionflags	@""
	.align	4


	//----- nvinfo : EIATTR_CUDA_API_VERSION
	.align		4
        /*0000*/ 	.byte	0x04, 0x37
        /*0002*/ 	.short	(.L_71 - .L_70)
.L_70:
        /*0004*/ 	.word	0x00000082


	//----- nvinfo : EIATTR_KPARAM_INFO
	.align		4
.L_71:
        /*0008*/ 	.byte	0x04, 0x17
        /*000a*/ 	.short	(.L_73 - .L_72)
.L_72:
        /*000c*/ 	.word	0x00000000
        /*0010*/ 	.short	0x0001
        /*0012*/ 	.short	0x0008
        /*0014*/ 	.byte	0x00, 0xf5, 0x21, 0x00


	//----- nvinfo : EIATTR_KPARAM_INFO
	.align		4
.L_73:
        /*0018*/ 	.byte	0x04, 0x17
        /*001a*/ 	.short	(.L_75 - .L_74)
.L_74:
        /*001c*/ 	.word	0x00000000
        /*0020*/ 	.short	0x0000
        /*0022*/ 	.short	0x0000
        /*0024*/ 	.byte	0x00, 0xf0, 0x11, 0x00


	//----- nvinfo : EIATTR_SPARSE_MMA_MASK
	.align		4
.L_75:
        /*0028*/ 	.byte	0x03, 0x50
        /*002a*/ 	.short	0x0000


	//----- nvinfo : EIATTR_MAXREG_COUNT
	.align		4
        /*002c*/ 	.byte	0x03, 0x1b
        /*002e*/ 	.short	0x00ff


	//----- nvinfo : EIATTR_MERCURY_ISA_VERSION
	.align		4
        /*0030*/ 	.byte	0x03, 0x5f
        /*0032*/ 	.short	0x0101


	//----- nvinfo : EIATTR_VRC_CTA_INIT_COUNT
	.align		4
        /*0034*/ 	.byte	0x02, 0x4a
	.zero		1
	.zero		1


	//----- nvinfo : EIATTR_EXIT_INSTR_OFFSETS
	.align		4
        /*0038*/ 	.byte	0x04, 0x1c
        /*003a*/ 	.short	(.L_77 - .L_76)


	//   ....[0]....
.L_76:
        /*003c*/ 	.word	0x00000250


	//   ....[1]....
        /*0040*/ 	.word	0x00000570


	//   ....[2]....
        /*0044*/ 	.word	0x000006b0


	//----- nvinfo : EIATTR_CRS_STACK_SIZE
	.align		4
.L_77:
        /*0048*/ 	.byte	0x04, 0x1e
        /*004a*/ 	.short	(.L_79 - .L_78)
.L_78:
        /*004c*/ 	.word	0x00000000


	//----- nvinfo : EIATTR_CBANK_PARAM_SIZE
	.align		4
.L_79:
        /*0050*/ 	.byte	0x03, 0x19
        /*0052*/ 	.short	0x0010


	//----- nvinfo : EIATTR_PARAM_CBANK
	.align		4
        /*0054*/ 	.byte	0x04, 0x0a
        /*0056*/ 	.short	(.L_81 - .L_80)
	.align		4
.L_80:
        /*0058*/ 	.word	index@(.nv.constant0._Z16eratosPerElementiPb)
        /*005c*/ 	.short	0x0380
        /*005e*/ 	.short	0x0010


	//----- nvinfo : EIATTR_SW_WAR
	.align		4
.L_81:
        /*0060*/ 	.byte	0x04, 0x36
        /*0062*/ 	.short	(.L_83 - .L_82)
.L_82:
        /*0064*/ 	.word	0x00000008
.L_83:


//--------------------- .nv.info._Z25sundPartTwoPerElementTwoDiPbS_ --------------------------
	.section	.nv.info._Z25sundPartTwoPerElementTwoDiPbS_,"",@"SHT_CUDA_INFO"
	.sectionflags	@""
	.align	4


	//----- nvinfo : EIATTR_CUDA_API_VERSION
	.align		4
        /*0000*/ 	.byte	0x04, 0x37
        /*0002*/ 	.short	(.L_85 - .L_84)
.L_84:
        /*0004*/ 	.word	0x00000082


	//----- nvinfo : EIATTR_KPARAM_INFO
	.align		4
.L_85:
        /*0008*/ 	.byte	0x04, 0x17
        /*000a*/ 	.short	(.L_87 - .L_86)
.L_86:
        /*000c*/ 	.word	0x00000000
        /*0010*/ 	.short	0x0002
        /*0012*/ 	.short	0x0010
        /*0014*/ 	.byte	0x00, 0xf5, 0x21, 0x00


	//----- nvinfo : EIATTR_KPARAM_INFO
	.align		4
.L_87:
        /*0018*/ 	.byte	0x04, 0x17
        /*001a*/ 	.short	(.L_89 - .L_88)
.L_88:
        /*001c*/ 	.word	0x00000000
        /*0020*/ 	.short	0x0001
        /*0022*/ 	.short	0x0008
        /*0024*/ 	.byte	0x00, 0xf5, 0x21, 0x00


	//----- nvinfo : EIATTR_KPARAM_INFO
	.align		4
.L_89:
        /*0028*/ 	.byte	0x04, 0x17
        /*002a*/ 	.short	(.L_91 - .L_90)
.L_90:
        /*002c*/ 	.word	0x00000000
        /*0030*/ 	.short	0x0000
        /*0032*/ 	.short	0x0000
        /*0034*/ 	.byte	0x00, 0xf0, 0x11, 0x00


	//----- nvinfo : EIATTR_SPARSE_MMA_MASK
	.align		4
.L_91:
        /*0038*/ 	.byte	0x03, 0x50
        /*003a*/ 	.short	0x0000


	//----- nvinfo : EIATTR_MAXREG_COUNT
	.align		4
        /*003c*/ 	.byte	0x03, 0x1b
        /*003e*/ 	.short	0x00ff


	//----- nvinfo : EIATTR_MERCURY_ISA_VERSION
	.align		4
        /*0040*/ 	.byte	0x03, 0x5f
        /*0042*/ 	.short	0x0101


	//----- nvinfo : EIATTR_VRC_CTA_INIT_COUNT
	.align		4
        /*0044*/ 	.byte	0x02, 0x4a
	.zero		1
	.zero		1


	//----- nvinfo : EIATTR_EXIT_INSTR_OFFSETS
	.align		4
        /*0048*/ 	.byte	0x04, 0x1c
        /*004a*/ 	.short	(.L_93 - .L_92)


	//   ....[0]....
.L_92:
        /*004c*/ 	.word	0x000000e0


	//   ....[1]....
        /*0050*/ 	.word	0x00000130


	//   ....[2]....
        /*0054*/ 	.word	0x00000190


	//   ....[3]....
        /*0058*/ 	.word	0x000001f0


	//----- nvinfo : EIATTR_CBANK_PARAM_SIZE
	.align		4
.L_93:
        /*005c*/ 	.byte	0x03, 0x19
        /*005e*/ 	.short	0x0018


	//----- nvinfo : EIATTR_PARAM_CBANK
	.align		4
        /*0060*/ 	.byte	0x04, 0x0a
        /*0062*/ 	.short	(.L_95 - .L_94)
	.align		4
.L_94:
        /*0064*/ 	.word	index@(.nv.constant0._Z25sundPartTwoPerElementTwoDiPbS_)
        /*0068*/ 	.short	0x0380
        /*006a*/ 	.short	0x0018


	//----- nvinfo : EIATTR_SW_WAR
	.align		4
.L_95:
        /*006c*/ 	.byte	0x04, 0x36
        /*006e*/ 	.short	(.L_97 - .L_96)
.L_96:
        /*0070*/ 	.word	0x00000008
.L_97:


//--------------------- .nv.info._Z25sundPartTwoPerElementOneDiPbS_ --------------------------
	.section	.nv.info._Z25sundPartTwoPerElementOneDiPbS_,"",@"SHT_CUDA_INFO"
	.sectionflags	@""
	.align	4


	//----- nvinfo : EIATTR_CUDA_API_VERSION
	.align		4
        /*0000*/ 	.byte	0x04, 0x37
        /*0002*/ 	.short	(.L_99 - .L_98)
.L_98:
        /*0004*/ 	.word	0x00000082


	//----- nvinfo : EIATTR_KPARAM_INFO
	.align		4
.L_99:
        /*0008*/ 	.byte	0x04, 0x17
        /*000a*/ 	.short	(.L_101 - .L_100)
.L_100:
        /*000c*/ 	.word	0x00000000
        /*0010*/ 	.short	0x0002
        /*0012*/ 	.short	0x0010
        /*0014*/ 	.byte	0x00, 0xf5, 0x21, 0x00


	//----- nvinfo : EIATTR_KPARAM_INFO
	.align		4
.L_101:
        /*0018*/ 	.byte	0x04, 0x17
        /*001a*/ 	.short	(.L_103 - .L_102)
.L_102:
        /*001c*/ 	.word	0x00000000
        /*0020*/ 	.short	0x0001
        /*0022*/ 	.short	0x0008
        /*0024*/ 	.byte	0x00, 0xf5, 0x21, 0x00


	//----- nvinfo : EIATTR_KPARAM_INFO
	.align		4
.L_103:
        /*0028*/ 	.byte	0x04, 0x17
        /*002a*/ 	.short	(.L_105 - .L_104)
.L_104:
        /*002c*/ 	.word	0x00000000
        /*0030*/ 	.short	0x0000
        /*0032*/ 	.short	0x0000
        /*0034*/ 	.byte	0x00, 0xf0, 0x11, 0x00


	//----- nvinfo : EIATTR_SPARSE_MMA_MASK
	.align		4
.L_105:
        /*0038*/ 	.byte	0x03, 0x50
        /*003a*/ 	.short	0x0000


	//----- nvinfo : EIATTR_MAXREG_COUNT
	.align		4
        /*003c*/ 	.byte	0x03, 0x1b
        /*003e*/ 	.short	0x00ff


	//----- nvinfo : EIATTR_MERCURY_ISA_VERSION
	.align		4
        /*0040*/ 	.byte	0x03, 0x5f
        /*0042*/ 	.short	0x0101


	//----- nvinfo : EIATTR_VRC_CTA_INIT_COUNT
	.align		4
        /*0044*/ 	.byte	0x02, 0x4a
	.zero		1
	.zero		1


	//----- nvinfo : EIATTR_EXIT_INSTR_OFFSETS
	.align		4
        /*0048*/ 	.byte	0x04, 0x1c
        /*004a*/ 	.short	(.L_107 - .L_106)


	//   ....[0]....
.L_106:
        /*004c*/ 	.word	0x00000090


	//   ....[1]....
        /*0050*/ 	.word	0x000000e0


	//   ....[2]....
        /*0054*/ 	.word	0x00000140


	//   ....[3]....
        /*0058*/ 	.word	0x000001a0


	//----- nvinfo : EIATTR_CBANK_PARAM_SIZE
	.align		4
.L_107:
        /*005c*/ 	.byte	0x03, 0x19
        /*005e*/ 	.short	0x0018


	//----- nvinfo : EIATTR_PARAM_CBANK
	.align		4
        /*0060*/ 	.byte	0x04, 0x0a
        /*0062*/ 	.short	(.L_109 - .L_108)
	.align		4
.L_108:
        /*0064*/ 	.word	index@(.nv.constant0._Z25sundPartTwoPerElementOneDiPbS_)
        /*0068*/ 	.short	0x0380
        /*006a*/ 	.short	0x0018


	//----- nvinfo : EIATTR_SW_WAR
	.align		4
.L_109:
        /*006c*/ 	.byte	0x04, 0x36
        /*006e*/ 	.short	(.L_111 - .L_110)
.L_110:
        /*0070*/ 	.word	0x00000008
.L_111:


//--------------------- .nv.info._Z21sundPartOnePerElementiPb --------------------------
	.section	.nv.info._Z21sundPartOnePerElementiPb,"",@"SHT_CUDA_INFO"
	.sectionflags	@""
	.align	4


	//----- nvinfo : EIATTR_CUDA_API_VERSION
	.align		4
        /*0000*/ 	.byte	0x04, 0x37
        /*0002*/ 	.short	(.L_113 - .L_112)
.L_112:
        /*0004*/ 	.word	0x00000082


	//----- nvinfo : EIATTR_KPARAM_INFO
	.align		4
.L_113:
        /*0008*/ 	.byte	0x04, 0x17
        /*000a*/ 	.short	(.L_115 - .L_114)
.L_114:
        /*000c*/ 	.word	0x00000000
        /*0010*/ 	.short	0x0001
        /*0012*/ 	.short	0x0008
        /*0014*/ 	.byte	0x00, 0xf5, 0x21, 0x00


	//----- nvinfo : EIATTR_KPARAM_INFO
	.align		4
.L_115:
        /*0018*/ 	.byte	0x04, 0x17
        /*001a*/ 	.short	(.L_117 - .L_116)
.L_116:
        /*001c*/ 	.word	0x00000000
        /*0020*/ 	.short	0x0000
        /*0022*/ 	.short	0x0000
        /*0024*/ 	.byte	0x00, 0xf0, 0x11, 0x00


	//----- nvinfo : EIATTR_SPARSE_MMA_MASK
	.align		4
.L_117:
        /*0028*/ 	.byte	0x03, 0x50
        /*002a*/ 	.short	0x0000


	//----- nvinfo : EIATTR_MAXREG_COUNT
	.align		4
        /*002c*/ 	.byte	0x03, 0x1b
        /*002e*/ 	.short	0x00ff


	//----- nvinfo : EIATTR_MERCURY_ISA_VERSION
	.align		4
        /*0030*/ 	.byte	0x03, 0x5f
        /*0032*/ 	.short	0x0101


	//----- nvinfo : EIATTR_VRC_CTA_INIT_COUNT
	.align		4
        /*0034*/ 	.byte	0x02, 0x4a
	.zero		1
	.zero		1


	//----- nvinfo : EIATTR_EXIT_INSTR_OFFSETS
	.align		4
        /*0038*/ 	.byte	0x04, 0x1c
        /*003a*/ 	.short	(.L_119 - .L_118)


	//   ....[0]....
.L_118:
        /*003c*/ 	.word	0x00000070


	//   ....[1]....
        /*0040*/ 	.word	0x000000e0


	//   ....[2]....
        /*0044*/ 	.word	0x00000130


	//   ....[3]....
        /*0048*/ 	.word	0x000001b0


	//----- nvinfo : EIATTR_CBANK_PARAM_SIZE
	.align		4
.L_119:
        /*004c*/ 	.byte	0x03, 0x19
        /*004e*/ 	.short	0x0010


	//----- nvinfo : EIATTR_PARAM_CBANK
	.align		4
        /*0050*/ 	.byte	0x04, 0x0a
        /*0052*/ 	.short	(.L_121 - .L_120)
	.align		4
.L_120:
        /*0054*/ 	.word	index@(.nv.constant0._Z21sundPartOnePerElementiPb)
        /*0058*/ 	.short	0x0380
        /*005a*/ 	.short	0x0010


	//----- nvinfo : EIATTR_SW_WAR
	.align		4
.L_121:
        /*005c*/ 	.byte	0x04, 0x36
        /*005e*/ 	.short	(.L_123 - .L_122)
.L_122:
        /*0060*/ 	.word	0x00000008
.L_123:


//--------------------- .nv.info._Z17sundPartOnePerRowiPb --------------------------
	.section	.nv.info._Z17sundPartOnePerRowiPb,"",@"SHT_CUDA_INFO"
	.sectionflags	@""
	.align	4


	//----- nvinfo : EIATTR_CUDA_API_VERSION
	.align		4
        /*0000*/ 	.byte	0x04, 0x37
        /*0002*/ 	.short	(.L_125 - .L_124)
.L_124:
        /*0004*/ 	.word	0x00000082


	//----- nvinfo : EIATTR_KPARAM_INFO
	.align		4
.L_125:
        /*0008*/ 	.byte	0x04, 0x17
        /*000a*/ 	.short	(.L_127 - .L_126)
.L_126:
        /*000c*/ 	.word	0x00000000
        /*0010*/ 	.short	0x0001
        /*0012*/ 	.short	0x0008
        /*0014*/ 	.byte	0x00, 0xf5, 0x21, 0x00


	//----- nvinfo : EIATTR_KPARAM_INFO
	.align		4
.L_127:
        /*0018*/ 	.byte	0x04, 0x17
        /*001a*/ 	.short	(.L_129 - .L_128)
.L_128:
        /*001c*/ 	.word	0x00000000
        /*0020*/ 	.short	0x0000
        /*0022*/ 	.short	0x0000
        /*0024*/ 	.byte	0x00, 0xf0, 0x11, 0x00


	//----- nvinfo : EIATTR_SPARSE_MMA_MASK
	.align		4
.L_129:
        /*0028*/ 	.byte	0x03, 0x50
        /*002a*/ 	.short	0x0000


	//----- nvinfo : EIATTR_MAXREG_COUNT
	.align		4
        /*002c*/ 	.byte	0x03, 0x1b
        /*002e*/ 	.short	0x00ff


	//----- nvinfo : EIATTR_MERCURY_ISA_VERSION
	.align		4
        /*0030*/ 	.byte	0x03, 0x5f
        /*0032*/ 	.short	0x0101


	//----- nvinfo : EIATTR_VRC_CTA_INIT_COUNT
	.align		4
        /*0034*/ 	.byte	0x02, 0x4a
	.zero		1
	.zero		1


	//----- nvinfo : EIATTR_EXIT_INSTR_OFFSETS
	.align		4
        /*0038*/ 	.byte	0x04, 0x1c
        /*003a*/ 	.short	(.L_131 - .L_130)


	//   ....[0]....
.L_130:
        /*003c*/ 	.word	0x00000080


	//   ....[1]....
        /*0040*/ 	.word	0x00000260


	//   ....[2]....
        /*0044*/ 	.word	0x00000710


	//   ....[3]....
        /*0048*/ 	.word	0x000008b0


	//   ....[4]....
        /*004c*/ 	.word	0x000009d0


	//   ....[5]....
        /*0050*/ 	.word	0x00000a40


	//----- nvinfo : EIATTR_CRS_STACK_SIZE
	.align		4
.L_131:
        /*0054*/ 	.byte	0x04, 0x1e
        /*0056*/ 	.short	(.L_133 - .L_132)
.L_132:
        /*0058*/ 	.word	0x00000000


	//----- nvinfo : EIATTR_CBANK_PARAM_SIZE
	.align		4
.L_133:
        /*005c*/ 	.byte	0x03, 0x19
        /*005e*/ 	.short	0x0010


	//----- nvinfo : EIATTR_PARAM_CBANK
	.align		4
        /*0060*/ 	.byte	0x04, 0x0a
        /*0062*/ 	.short	(.L_135 - .L_134)
	.align		4
.L_134:
        /*0064*/ 	.word	index@(.nv.constant0._Z17sundPartOnePerRowiPb)
        /*0068*/ 	.short	0x0380
        /*006a*/ 	.short	0x0010


	//----- nvinfo : EIATTR_SW_WAR
	.align		4
.L_135:
        /*006c*/ 	.byte	0x04, 0x36
        /*006e*/ 	.short	(.L_137 - .L_136)
.L_136:
        /*0070*/ 	.word	0x00000008
.L_137:


//--------------------- .nv.callgraph             --------------------------
	.section	.nv.callgraph,"",@"SHT_CUDA_CALLGRAPH"
	.align	4
	.sectionentsize	8
	.align		4
        /*0000*/ 	.word	0x00000000
	.align		4
        /*0004*/ 	.word	0xffffffff
	.align		4
        /*0008*/ 	.word	0x00000000
	.align		4
        /*000c*/ 	.word	0xfffffffe
	.align		4
        /*0010*/ 	.word	0x00000000
	.align		4
        /*0014*/ 	.word	0xfffffffd
	.align		4
        /*0018*/ 	.word	0x00000000
	.align		4
        /*001c*/ 	.word	0xfffffffc


//--------------------- .text._Z18eratosPerElement2DiPb --------------------------
	.section	.text._Z18eratosPerElement2DiPb,"ax",@progbits
	.align	128
        .global         _Z18eratosPerElement2DiPb
        .type           _Z18eratosPerElement2DiPb,@function
        .size           _Z18eratosPerElement2DiPb,(.L_x_23 - _Z18eratosPerElement2DiPb)
        .other          _Z18eratosPerElement2DiPb,@"STO_CUDA_ENTRY STV_DEFAULT"
_Z18eratosPerElement2DiPb:
.text._Z18eratosPerElement2DiPb:
[----:B------:R-:W-:Y:S01]  /*0000*/  LDC R1, c[0x0][0x37c] ;  /* 0x0000df00ff017b82 */ /* 0x000fe20000000800 */
[----:B------:R-:W0:Y:S01]  /*0010*/  S2R R0, SR_CTAID.X ;  /* 0x0000000000007919 */ /* 0x000e220000002500 */
[----:B------:R-:W0:Y:S01]  /*0020*/  LDCU UR4, c[0x0][0x360] ;  /* 0x00006c00ff0477ac */ /* 0x000e220008000800 */
[----:B------:R-:W-:Y:S01]  /*0030*/  IMAD.MOV.U32 R4, RZ, RZ, 0x1 ;  /* 0x00000001ff047424 */ /* 0x000fe200078e00ff */
[----:B------:R-:W0:Y:S02]  /*0040*/  S2R R3, SR_TID.X ;  /* 0x0000000000037919 */ /* 0x000e240000002100 */
[----:B0-----:R-:W-:Y:S01]  /*0050*/  IMAD R0, R0, UR4, R3 ;  /* 0x0000000400007c24 */ /* 0x001fe2000f8e0203 */
[----:B------:R-:W0:Y:S04]  /*0060*/  LDCU.64 UR4, c[0x0][0x358] ;  /* 0x00006b00ff0477ac */ /* 0x000e280008000a00 */
[----:B------:R-:W-:-:S13]  /*0070*/  ISETP.NE.AND P0, PT, R0, RZ, PT ;  /* 0x000000ff0000720c */ /* 0x000fda0003f05270 */
[----:B------:R-:W0:Y:S02]  /*0080*/  @!P0 LDC.64 R2, c[0x0][0x388] ;  /* 0x0000e200ff028b82 */ /* 0x000e240000000a00 */
[----:B0-----:R0:W-:Y:S04]  /*0090*/  @!P0 STG.E.U8 desc[UR4][R2.64], R4 ;  /* 0x0000000402008986 */ /* 0x0011e8000c101104 */
[----:B------:R0:W-:Y:S01]  /*00a0*/  @!P0 STG.E.U8 desc[UR4][R2.64+0x1], R4 ;  /* 0x0000010402008986 */ /* 0x0001e2000c101104 */
[----:B------:R-:W-:Y:S05]  /*00b0*/  @!P0 EXIT ;  /* 0x000000000000894d */ /* 0x000fea0003800000 */
[----:B------:R-:W-:-:S13]  /*00c0*/  ISETP.GE.AND P0, PT, R0, 0x2, PT ;  /* 0x000000020000780c */ /* 0x000fda0003f06270 */
[----:B------:R-:W-:Y:S05]  /*00d0*/  @!P0 EXIT ;  /* 0x000000000000894d */ /* 0x000fea0003800000 */
[----:B0-----:R-:W0:Y:S01]  /*00e0*/  S2R R3, SR_CTAID.Y ;  /* 0x0000000000037919 */ /* 0x001e220000002600 */
[----:B------:R-:W0:Y:S01]  /*00f0*/  LDCU UR6, c[0x0][0x364] ;  /* 0x00006c80ff0677ac */ /* 0x000e220008000800 */
[----:B------:R-:W0:Y:S02]  /*0100*/  S2R R2, SR_TID.Y ;  /* 0x0000000000027919 */ /* 0x000e240000002200 */
[----:B0-----:R-:W-:-:S05]  /*0110*/  IMAD R3, R3, UR6, R2 ;  /* 0x0000000603037c24 */ /* 0x001fca000f8e0202 */
[----:B------:R-:W-:-:S13]  /*0120*/  ISETP.GE.U32.AND P0, PT, R3, 0x2, PT ;  /* 0x000000020300780c */ /* 0x000fda0003f06070 */
[----:B------:R-:W-:Y:S05]  /*0130*/  @!P0 EXIT ;  /* 0x000000000000894d */ /* 0x000fea0003800000 */
[----:B------:R-:W0:Y:S01]  /*0140*/  LDCU UR6, c[0x0][0x380] ;  /* 0x00007000ff0677ac */ /* 0x000e220008000800 */
[----:B------:R-:W-:-:S05]  /*0150*/  IMAD R3, R0, R3, RZ ;  /* 0x0000000300037224 */ /* 0x000fca00078e02ff */
[----:B0-----:R-:W-:-:S13]  /*0160*/  ISETP.GT.AND P0, PT, R3, UR6, PT ;  /* 0x0000000603007c0c */ /* 0x001fda000bf04270 */
[----:B------:R-:W-:Y:S05]  /*0170*/  @P0 EXIT ;  /* 0x000000000000094d */ /* 0x000fea0003800000 */
[----:B------:R-:W0:Y:S01]  /*0180*/  LDCU.64 UR6, c[0x0][0x388] ;  /* 0x00007100ff0677ac */ /* 0x000e220008000a00 */
[----:B------:R-:W-:Y:S01]  /*0190*/  HFMA2 R0, -RZ, RZ, 0, 5.9604644775390625e-08 ;  /* 0x00000001ff007431 */ /* 0x000fe200000001ff */
[----:B0-----:R-:W-:-:S05]  /*01a0*/  IADD3 R2, P0, PT, R3, UR6, RZ ;  /* 0x0000000603027c10 */ /* 0x001fca000ff1e0ff */
[----:B------:R-:W-:-:S05]  /*01b0*/  IMAD.X R3, RZ, RZ, UR7, P0 ;  /* 0x00000007ff037e24 */ /* 0x000fca00080e06ff */
[----:B------:R-:W-:Y:S01]  /*01c0*/  STG.E.U8 desc[UR4][R2.64], R0 ;  /* 0x0000000002007986 */ /* 0x000fe2000c101104 */
[----:B------:R-:W-:Y:S05]  /*01d0*/  EXIT ;  /* 0x000000000000794d */ /* 0x000fea0003800000 */
.L_x_0:
[----:B------:R-:W-:-:S00]  /*01e0*/  BRA `(.L_x_0) ;  /* 0xfffffffc00fc7947 */ /* 0x000fc0000383ffff */
[----:B------:R-:W-:-:S00]  /*01f0*/  NOP ;  /* 0x0000000000007918 */ /* 0x000fc00000000000 */
        /* <DEDUP_REMOVED lines=8> */
.L_x_23:


//--------------------- .text._Z18eratosParallelMultibPb --------------------------
	.section	.text._Z18eratosParallelMultibPb,"ax",@progbits
	.align	128
        .global         _Z18eratosParallelMultibPb
        .type           _Z18eratosParallelMultibPb,@function
        .size           _Z18eratosParallelMultibPb,(.L_x_24 - _Z18eratosParallelMultibPb)
        .other          _Z18eratosParallelMultibPb,@"STO_CUDA_ENTRY STV_DEFAULT"
_Z18eratosParallelMultibPb:
.text._Z18eratosParallelMultibPb:
[----:B------:R-:W-:Y:S01]  /*0000*/  LDC R1, c[0x0][0x37c] ;  /* 0x0000df00ff017b82 */ /* 0x000fe20000000800 */
[----:B------:R-:W0:Y:S01]  /*0010*/  S2R R0, SR_CTAID.X ;  /* 0x0000000000007919 */ /* 0x000e220000002500 */
[----:B------:R-:W0:Y:S01]  /*0020*/  LDCU UR5, c[0x0][0x360] ;  /* 0x00006c00ff0577ac */ /* 0x000e220008000800 */
[----:B------:R-:W0:Y:S01]  /*0030*/  S2R R3, SR_TID.X ;  /* 0x0000000000037919 */ /* 0x000e220000002100 */
[----:B------:R-:W1:Y:S01]  /*0040*/  LDCU.U8 UR4, c[0x0][0x384] ;  /* 0x00007080ff0477ac */ /* 0x000e620008000000 */
[----:B------:R-:W2:Y:S01]  /*0050*/  LDCU UR6, c[0x0][0x380] ;  /* 0x00007000ff0677ac */ /* 0x000ea20008000800 */
[----:B-1----:R-:W-:Y:S01]  /*0060*/  UPRMT UR4, UR4, 0x8880, URZ ;  /* 0x0000888004047896 */ /* 0x002fe200080000ff */
[----:B0-----:R-:W-:-:S04]  /*0070*/  IMAD R0, R0, UR5, R3 ;  /* 0x0000000500007c24 */ /* 0x001fc8000f8e0203 */
[----:B--2---:R-:W-:-:S05]  /*0080*/  IMAD R0, R0, UR6, RZ ;  /* 0x0000000600007c24 */ /* 0x004fca000f8e02ff */
[----:B------:R-:W-:-:S13]  /*0090*/  ISETP.GT.AND P0, PT, R0, UR4, PT ;  /* 0x0000000400007c0c */ /* 0x000fda000bf04270 */
[----:B------:R-:W-:Y:S05]  /*00a0*/  @P0 EXIT ;  /* 0x000000000000094d */ /* 0x000fea0003800000 */
[----:B------:R-:W0:Y:S01]  /*00b0*/  LDCU.64 UR6, c[0x0][0x388] ;  /* 0x00007100ff0677ac */ /* 0x000e220008000a00 */
[----:B------:R-:W-:Y:S01]  /*00c0*/  IMAD.MOV.U32 R4, RZ, RZ, 0x1 ;  /* 0x00000001ff047424 */ /* 0x000fe200078e00ff */
[----:B------:R-:W1:Y:S01]  /*00d0*/  LDCU.64 UR4, c[0x0][0x358] ;  /* 0x00006b00ff0477ac */ /* 0x000e620008000a00 */
[----:B0-----:R-:W-:-:S04]  /*00e0*/  IADD3 R2, P0, PT, R0, UR6, RZ ;  /* 0x0000000600027c10 */ /* 0x001fc8000ff1e0ff */
[----:B------:R-:W-:Y:S02]  /*00f0*/  LEA.HI.X.SX32 R3, R0, UR7, 0x1, P0 ;  /* 0x0000000700037c11 */ /* 0x000fe400080f0eff */
[----:B------:R-:W-:-:S05]  /*0100*/  PRMT R0, R4, 0x7610, R0 ;  /* 0x0000761004007816 */ /* 0x000fca0000000000 */
[----:B-1----:R-:W-:Y:S01]  /*0110*/  STG.E.U8 desc[UR4][R2.64], R0 ;  /* 0x0000000002007986 */ /* 0x002fe2000c101104 */
[----:B------:R-:W-:Y:S05]  /*0120*/  EXIT ;  /* 0x000000000000794d */ /* 0x000fea0003800000 */
.L_x_1:
        /* <DEDUP_REMOVED lines=13> */
.L_x_24:


//--------------------- .text._Z16eratosPerElementiPb --------------------------
	.section	.text._Z16eratosPerElementiPb,"ax",@progbits
	.align	128
        .global         _Z16eratosPerElementiPb
        .type           _Z16eratosPerElementiPb,@function
        .size           _Z16eratosPerElementiPb,(.L_x_22 - _Z16eratosPerElementiPb)
        .other          _Z16eratosPerElementiPb,@"STO_CUDA_ENTRY STV_DEFAULT"
_Z16eratosPerElementiPb:
.text._Z16eratosPerElementiPb:
[----:B------:R-:W-:Y:S01]  /*0000*/  LDC R1, c[0x0][0x37c] ;  /* 0x0000df00ff017b82 */ /* 0x000fe20000000800 */
[----:B------:R-:W0:Y:S01]  /*0010*/  LDCU UR4, c[0x0][0x380] ;  /* 0x00007000ff0477ac */ /* 0x000e220008000800 */
[----:B------:R-:W1:Y:S01]  /*0020*/  S2R R0, SR_CTAID.X ;  /* 0x0000000000007919 */ /* 0x000e620000002500 */
[----:B------:R-:W-:Y:S02]  /*0030*/  IMAD.MOV.U32 R10, RZ, RZ, 0x0 ;  /* 0x00000000ff0a7424 */ /* 0x000fe400078e00ff */
[----:B------:R-:W-:Y:S01]  /*0040*/  IMAD.MOV.U32 R11, RZ, RZ, 0x3fd80000 ;  /* 0x3fd80000ff0b7424 */ /* 0x000fe200078e00ff */
[----:B------:R-:W1:Y:S01]  /*0050*/  S2R R3, SR_TID.X ;  /* 0x0000000000037919 */ /* 0x000e620000002100 */
[----:B------:R-:W2:Y:S01]  /*0060*/  LDCU.64 UR6, c[0x0][0x358] ;  /* 0x00006b00ff0677ac */ /* 0x000ea20008000a00 */
[----:B------:R-:W-:Y:S01]  /*0070*/  IMAD.MOV.U32 R13, RZ, RZ, 0x1 ;  /* 0x00000001ff0d7424 */ /* 0x000fe200078e00ff */
[----:B0-----:R-:W0:Y:S01]  /*0080*/  I2F.F64 R4, UR4 ;  /* 0x0000000400047d12 */ /* 0x001e220008201c00 */
[----:B------:R-:W1:Y:S07]  /*0090*/  LDCU UR4, c[0x0][0x360] ;  /* 0x00006c00ff0477ac */ /* 0x000e6e0008000800 */
[----:B0-----:R-:W0:Y:S01]  /*00a0*/  MUFU.RSQ64H R7, R5 ;  /* 0x0000000500077308 */ /* 0x001e220000001c00 */
[----:B------:R-:W-:-:S02]  /*00b0*/  VIADD R6, R5, 0xfcb00000 ;  /* 0xfcb0000005067836 */ /* 0x000fc40000000000 */
[----:B-1----:R-:W-:-:S05]  /*00c0*/  IMAD R0, R0, UR4, R3 ;  /* 0x0000000400007c24 */ /* 0x002fca000f8e0203 */
[----:B------:R-:W-:Y:S01]  /*00d0*/  ISETP.NE.AND P0, PT, R0, RZ, PT ;  /* 0x000000ff0000720c */ /* 0x000fe20003f05270 */
[----:B0-----:R-:W-:-:S08]  /*00e0*/  DMUL R2, R6, R6 ;  /* 0x0000000606027228 */ /* 0x001fd00000000000 */
[----:B------:R-:W-:-:S04]  /*00f0*/  DFMA R8, R4, -R2, 1 ;  /* 0x3ff000000408742b */ /* 0x000fc80000000802 */
[----:B------:R-:W2:Y:S04]  /*0100*/  @!P0 LDC.64 R2, c[0x0][0x388] ;  /* 0x0000e200ff028b82 */ /* 0x000ea80000000a00 */
[----:B------:R-:W-:Y:S02]  /*0110*/  DFMA R10, R8, R10, 0.5 ;  /* 0x3fe00000080a742b */ /* 0x000fe4000000000a */
[----:B------:R-:W-:-:S08]  /*0120*/  DMUL R8, R6, R8 ;  /* 0x0000000806087228 */ /* 0x000fd00000000000 */
[----:B------:R-:W-:-:S08]  /*0130*/  DFMA R8, R10, R8, R6 ;  /* 0x000000080a08722b */ /* 0x000fd00000000006 */
[----:B------:R-:W-:Y:S01]  /*0140*/  DMUL R10, R4, R8 ;  /* 0x00000008040a7228 */ /* 0x000fe20000000000 */
[----:B--2---:R-:W-:Y:S01]  /*0150*/  @!P0 STG.E.U8 desc[UR6][R2.64], R13 ;  /* 0x0000000d02008986 */ /* 0x004fe2000c101106 */
[----:B------:R-:W-:Y:S01]  /*0160*/  IADD3 R17, PT, PT, R9, -0x100000, RZ ;  /* 0xfff0000009117810 */ /* 0x000fe20007ffe0ff */
[----:B------:R-:W-:Y:S02]  /*0170*/  IMAD.MOV.U32 R16, RZ, RZ, R8 ;  /* 0x000000ffff107224 */ /* 0x000fe400078e0008 */
[----:B------:R0:W-:Y:S01]  /*0180*/  @!P0 STG.E.U8 desc[UR6][R2.64+0x1], R13 ;  /* 0x0000010d02008986 */ /* 0x0001e2000c101106 */
[----:B------:R-:W-:Y:S02]  /*0190*/  ISETP.GE.U32.AND P0, PT, R6, 0x7ca00000, PT ;  /* 0x7ca000000600780c */ /* 0x000fe40003f06070 */
[----:B0-----:R-:W-:-:S08]  /*01a0*/  DFMA R12, R10, -R10, R4 ;  /* 0x8000000a0a0c722b */ /* 0x001fd00000000004 */
[----:B------:R-:W-:-:S03]  /*01b0*/  DFMA R14, R12, R16, R10 ;  /* 0x000000100c0e722b */ /* 0x000fc6000000000a */
[----:B------:R-:W-:Y:S08]  /*01c0*/  @!P0 BRA `(.L_x_2) ;  /* 0x0000000000088947 */ /* 0x000ff00003800000 */
[----:B------:R-:W-:-:S07]  /*01d0*/  MOV R2, 0x1f0 ;  /* 0x000001f000027802 */ /* 0x000fce0000000f00 */
[----:B------:R-:W-:Y:S05]  /*01e0*/  CALL.REL.NOINC `($__internal_0_$__cuda_sm20_dsqrt_rn_f64_mediumpath_v1) ;  /* 0x0000000400347944 */ /* 0x000fea0003c00000 */
.L_x_2:
[----:B------:R-:W0:Y:S01]  /*01f0*/  LDCU UR8, c[0x0][0x380] ;  /* 0x00007000ff0877ac */ /* 0x000e220008000800 */
[----:B------:R-:W1:Y:S01]  /*0200*/  F2I.F64.TRUNC R15, R14 ;  /* 0x0000000e000f7311 */ /* 0x000e62000030d100 */
[----:B------:R-:W-:-:S05]  /*0210*/  IMAD R2, R0, R0, RZ ;  /* 0x0000000000027224 */ /* 0x000fca00078e02ff */
[----:B0-----:R-:W-:-:S04]  /*0220*/  ISETP.GT.AND P0, PT, R2, UR8, PT ;  /* 0x0000000802007c0c */ /* 0x001fc8000bf04270 */
[----:B-1----:R-:W-:-:S04]  /*0230*/  ISETP.GT.OR P0, PT, R0, R15, P0 ;  /* 0x0000000f0000720c */ /* 0x002fc80000704670 */
[----:B------:R-:W-:-:S13]  /*0240*/  ISETP.LT.OR P0, PT, R0, 0x2, P0 ;  /* 0x000000020000780c */ /* 0x000fda0000701670 */
[----:B------:R-:W-:Y:S05]  /*0250*/  @P0 EXIT ;  /* 0x000000000000094d */ /* 0x000fea0003800000 */
[----:B------:R-:W0:Y:S01]  /*0260*/  I2F.U32.RP R6, R0 ;  /* 0x0000000000067306 */ /* 0x000e220000209000 */
[----:B------:R-:W-:Y:S01]  /*0270*/  IMAD.MOV.U32 R11, RZ, RZ, R2 ;  /* 0x000000ffff0b7224 */ /* 0x000fe200078e0002 */
[----:B------:R-:W-:Y:S01]  /*0280*/  UIADD3 UR4, UPT, UPT, UR8, 0x1, URZ ;  /* 0x0000000108047890 */ /* 0x000fe2000fffe0ff */
[----:B------:R-:W-:Y:S01]  /*0290*/  IADD3 R7, PT, PT, RZ, -R0, RZ ;  /* 0x80000000ff077210 */ /* 0x000fe20007ffe0ff */
[----:B------:R-:W-:Y:S01]  /*02a0*/  IMAD.MOV.U32 R2, RZ, RZ, RZ ;  /* 0x000000ffff027224 */ /* 0x000fe200078e00ff */
[C---:B------:R-:W-:Y:S01]  /*02b0*/  ISETP.NE.U32.AND P2, PT, R0.reuse, RZ, PT ;  /* 0x000000ff0000720c */ /* 0x040fe20003f45070 */
[----:B------:R-:W-:Y:S01]  /*02c0*/  IMAD.IADD R4, R0, 0x1, R11 ;  /* 0x0000000100047824 */ /* 0x000fe200078e020b */
[----:B------:R-:W1:Y:S01]  /*02d0*/  LDCU.64 UR10, c[0x0][0x388] ;  /* 0x00007100ff0a77ac */ /* 0x000e620008000a00 */
[----:B------:R-:W-:Y:S03]  /*02e0*/  BSSY.RECONVERGENT B0, `(.L_x_3) ;  /* 0x0000028000007945 */ /* 0x000fe60003800200 */
[----:B------:R-:W-:-:S02]  /*02f0*/  ISETP.GE.AND P0, PT, R4, UR4, PT ;  /* 0x0000000404007c0c */ /* 0x000fc4000bf06270 */
[----:B------:R-:W-:Y:S01]  /*0300*/  VIMNMX R5, PT, PT, R4, UR4, !PT ;  /* 0x0000000404057c48 */ /* 0x000fe2000ffe0100 */
[----:B0-----:R-:W0:Y:S02]  /*0310*/  MUFU.RCP R6, R6 ;  /* 0x0000000600067308 */ /* 0x001e240000001000 */
[----:B0-----:R-:W-:Y:S01]  /*0320*/  VIADD R3, R6, 0xffffffe ;  /* 0x0ffffffe06037836 */ /* 0x001fe20000000000 */
[----:B------:R-:W-:-:S04]  /*0330*/  SEL R6, RZ, 0x1, P0 ;  /* 0x00000001ff067807 */ /* 0x000fc80000000000 */
[----:B------:R-:W-:Y:S01]  /*0340*/  IADD3 R5, PT, PT, R5, -R4, -R6 ;  /* 0x8000000405057210 */ /* 0x000fe20007ffe806 */
[----:B------:R-:W0:Y:S02]  /*0350*/  F2I.FTZ.U32.TRUNC.NTZ R3, R3 ;  /* 0x0000000300037305 */ /* 0x000e24000021f000 */
[----:B0-----:R-:W-:-:S04]  /*0360*/  IMAD R7, R7, R3, RZ ;  /* 0x0000000307077224 */ /* 0x001fc800078e02ff */
[----:B------:R-:W-:-:S06]  /*0370*/  IMAD.HI.U32 R2, R3, R7, R2 ;  /* 0x0000000703027227 */ /* 0x000fcc00078e0002 */
[----:B------:R-:W-:-:S04]  /*0380*/  IMAD.HI.U32 R3, R2, R5, RZ ;  /* 0x0000000502037227 */ /* 0x000fc800078e00ff */
[----:B------:R-:W-:-:S04]  /*0390*/  IMAD.MOV R2, RZ, RZ, -R3 ;  /* 0x000000ffff027224 */ /* 0x000fc800078e0a03 */
[----:B------:R-:W-:-:S05]  /*03a0*/  IMAD R5, R0, R2, R5 ;  /* 0x0000000200057224 */ /* 0x000fca00078e0205 */
[----:B------:R-:W-:-:S13]  /*03b0*/  ISETP.GE.U32.AND P0, PT, R5, R0, PT ;  /* 0x000000000500720c */ /* 0x000fda0003f06070 */
[----:B------:R-:W-:Y:S01]  /*03c0*/  @P0 IADD3 R5, PT, PT, -R0, R5, RZ ;  /* 0x0000000500050210 */ /* 0x000fe20007ffe1ff */
[----:B------:R-:W-:-:S03]  /*03d0*/  @P0 VIADD R3, R3, 0x1 ;  /* 0x0000000103030836 */ /* 0x000fc60000000000 */
[----:B------:R-:W-:-:S13]  /*03e0*/  ISETP.GE.U32.AND P1, PT, R5, R0, PT ;  /* 0x000000000500720c */ /* 0x000fda0003f26070 */
[----:B------:R-:W-:Y:S01]  /*03f0*/  @P1 VIADD R3, R3, 0x1 ;  /* 0x0000000103031836 */ /* 0x000fe20000000000 */
[----:B------:R-:W-:-:S05]  /*0400*/  @!P2 LOP3.LUT R3, RZ, R0, RZ, 0x33, !PT ;  /* 0x00000000ff03a212 */ /* 0x000fca00078e33ff */
[----:B------:R-:W-:-:S05]  /*0410*/  IMAD.IADD R2, R6, 0x1, R3 ;  /* 0x0000000106027824 */ /* 0x000fca00078e0203 */
[C---:B------:R-:W-:Y:S02]  /*0420*/  LOP3.LUT R3, R2.reuse, 0x3, RZ, 0xc0, !PT ;  /* 0x0000000302037812 */ /* 0x040fe400078ec0ff */
[----:B------:R-:W-:Y:S02]  /*0430*/  ISETP.GE.U32.AND P0, PT, R2, 0x3, PT ;  /* 0x000000030200780c */ /* 0x000fe40003f06070 */
[----:B------:R-:W-:-:S13]  /*0440*/  ISETP.NE.AND P1, PT, R3, 0x3, PT ;  /* 0x000000030300780c */ /* 0x000fda0003f25270 */
[----:B-1----:R-:W-:Y:S05]  /*0450*/  @!P1 BRA `(.L_x_4) ;  /* 0x0000000000409947 */ /* 0x002fea0003800000 */
[----:B------:R-:W0:Y:S01]  /*0460*/  LDCU.64 UR4, c[0x0][0x388] ;  /* 0x00007100ff0477ac */ /* 0x000e220008000a00 */
[----:B------:R-:W-:Y:S01]  /*0470*/  IADD3 R2, PT, PT, R2, 0x1, RZ ;  /* 0x0000000102027810 */ /* 0x000fe20007ffe0ff */
[----:B------:R-:W-:-:S03]  /*0480*/  IMAD.MOV.U32 R7, RZ, RZ, 0x1 ;  /* 0x00000001ff077424 */ /* 0x000fc600078e00ff */
[----:B------:R-:W-:-:S05]  /*0490*/  LOP3.LUT R2, R2, 0x3, RZ, 0xc0, !PT ;  /* 0x0000000302027812 */ /* 0x000fca00078ec0ff */
[----:B------:R-:W-:Y:S01]  /*04a0*/  IMAD.MOV R4, RZ, RZ, -R2 ;  /* 0x000000ffff047224 */ /* 0x000fe200078e0a02 */
[----:B0-----:R-:W-:-:S05]  /*04b0*/  IADD3 R5, P1, PT, R11, UR4, RZ ;  /* 0x000000040b057c10 */ /* 0x001fca000ff3e0ff */
[----:B------:R-:W-:-:S08]  /*04c0*/  IMAD.X R6, RZ, RZ, UR5, P1 ;  /* 0x00000005ff067e24 */ /* 0x000fd000088e06ff */
.L_x_5:
[-C--:B------:R-:W-:Y:S01]  /*04d0*/  MOV R2, R5.reuse ;  /* 0x0000000500027202 */ /* 0x080fe20000000f00 */
[----:B------:R-:W-:Y:S01]  /*04e0*/  IMAD.MOV.U32 R3, RZ, RZ, R6 ;  /* 0x000000ffff037224 */ /* 0x000fe200078e0006 */
[----:B------:R-:W-:Y:S01]  /*04f0*/  IADD3 R5, P2, PT, R0, R5, RZ ;  /* 0x0000000500057210 */ /* 0x000fe20007f5e0ff */
[----:B------:R-:W-:Y:S02]  /*0500*/  VIADD R4, R4, 0x1 ;  /* 0x0000000104047836 */ /* 0x000fe40000000000 */
[----:B------:R-:W-:Y:S01]  /*0510*/  IMAD.IADD R11, R0, 0x1, R11 ;  /* 0x00000001000b7824 */ /* 0x000fe200078e020b */
[----:B------:R0:W-:Y:S01]  /*0520*/  STG.E.U8 desc[UR6][R2.64], R7 ;  /* 0x0000000702007986 */ /* 0x0001e2000c101106 */
[----:B------:R-:W-:Y:S02]  /*0530*/  IADD3.X R6, PT, PT, RZ, R6, RZ, P2, !PT ;  /* 0x00000006ff067210 */ /* 0x000fe400017fe4ff */
[----:B------:R-:W-:-:S13]  /*0540*/  ISETP.NE.AND P1, PT, R4, RZ, PT ;  /* 0x000000ff0400720c */ /* 0x000fda0003f25270 */
[----:B0-----:R-:W-:Y:S05]  /*0550*/  @P1 BRA `(.L_x_5) ;  /* 0xfffffffc00dc1947 */ /* 0x001fea000383ffff */
.L_x_4:
[----:B------:R-:W-:Y:S05]  /*0560*/  BSYNC.RECONVERGENT B0 ;  /* 0x0000000000007941 */ /* 0x000fea0003800200 */
.L_x_3:
[----:B------:R-:W-:Y:S05]  /*0570*/  @!P0 EXIT ;  /* 0x000000000000894d */ /* 0x000fea0003800000 */
.L_x_6:
[C---:B------:R-:W-:Y:S01]  /*0580*/  IMAD.IADD R5, R0.reuse, 0x1, R11 ;  /* 0x0000000100057824 */ /* 0x040fe200078e020b */
[----:B------:R-:W-:Y:S01]  /*0590*/  IADD3 R2, P0, PT, R11, UR10, RZ ;  /* 0x0000000a0b027c10 */ /* 0x000fe2000ff1e0ff */
[----:B------:R-:W-:Y:S02]  /*05a0*/  IMAD.MOV.U32 R10, RZ, RZ, 0x1 ;  /* 0x00000001ff0a7424 */ /* 0x000fe400078e00ff */
[C---:B------:R-:W-:Y:S01]  /*05b0*/  IMAD.IADD R7, R0.reuse, 0x1, R5 ;  /* 0x0000000100077824 */ /* 0x040fe200078e0205 */
[----:B------:R-:W-:Y:S02]  /*05c0*/  IADD3 R4, P1, PT, R5, UR10, RZ ;  /* 0x0000000a05047c10 */ /* 0x000fe4000ff3e0ff */
[----:B------:R-:W-:Y:S01]  /*05d0*/  IADD3.X R3, PT, PT, RZ, UR11, RZ, P0, !PT ;  /* 0x0000000bff037c10 */ /* 0x000fe200087fe4ff */
[----:B------:R-:W-:Y:S01]  /*05e0*/  IMAD.IADD R11, R0, 0x1, R7 ;  /* 0x00000001000b7824 */ /* 0x000fe200078e0207 */
[----:B------:R-:W-:Y:S01]  /*05f0*/  IADD3 R6, P0, PT, R7, UR10, RZ ;  /* 0x0000000a07067c10 */ /* 0x000fe2000ff1e0ff */
[----:B------:R-:W-:-:S02]  /*0600*/  IMAD.X R5, RZ, RZ, UR11, P1 ;  /* 0x0000000bff057e24 */ /* 0x000fc400088e06ff */
[----:B------:R0:W-:Y:S01]  /*0610*/  STG.E.U8 desc[UR6][R2.64], R10 ;  /* 0x0000000a02007986 */ /* 0x0001e2000c101106 */
[----:B------:R-:W-:Y:S01]  /*0620*/  IADD3 R8, P1, PT, R11, UR10, RZ ;  /* 0x0000000a0b087c10 */ /* 0x000fe2000ff3e0ff */
[----:B------:R-:W-:Y:S02]  /*0630*/  IMAD.X R7, RZ, RZ, UR11, P0 ;  /* 0x0000000bff077e24 */ /* 0x000fe400080e06ff */
[----:B------:R0:W-:Y:S01]  /*0640*/  STG.E.U8 desc[UR6][R4.64], R10 ;  /* 0x0000000a04007986 */ /* 0x0001e2000c101106 */
[----:B------:R-:W-:Y:S01]  /*0650*/  IADD3.X R9, PT, PT, RZ, UR11, RZ, P1, !PT ;  /* 0x0000000bff097c10 */ /* 0x000fe20008ffe4ff */
[----:B------:R-:W-:Y:S02]  /*0660*/  IMAD.IADD R11, R0, 0x1, R11 ;  /* 0x00000001000b7824 */ /* 0x000fe400078e020b */
[----:B------:R0:W-:Y:S03]  /*0670*/  STG.E.U8 desc[UR6][R6.64], R10 ;  /* 0x0000000a06007986 */ /* 0x0001e6000c101106 */
[----:B------:R-:W-:Y:S01]  /*0680*/  ISETP.GT.AND P0, PT, R11, UR8, PT ;  /* 0x000000080b007c0c */ /* 0x000fe2000bf04270 */
[----:B------:R0:W-:-:S12]  /*0690*/  STG.E.U8 desc[UR6][R8.64], R10 ;  /* 0x0000000a08007986 */ /* 0x0001d8000c101106 */
[----:B0-----:R-:W-:Y:S05]  /*06a0*/  @!P0 BRA `(.L_x_6) ;  /* 0xfffffffc00b48947 */ /* 0x001fea000383ffff */
[----:B------:R-:W-:Y:S05]  /*06b0*/  EXIT ;  /* 0x000000000000794d */ /* 0x000fea0003800000 */
        .weak           $__internal_0_$__cuda_sm20_dsqrt_rn_f64_mediumpath_v1
        .type           $__internal_0_$__cuda_sm20_dsqrt_rn_f64_mediumpath_v1,@function
        .size           $__internal_0_$__cuda_sm20_dsqrt_rn_f64_mediumpath_v1,(.L_x_22 - $__internal_0_$__cuda_sm20_dsqrt_rn_f64_mediumpath_v1)
$__internal_0_$__cuda_sm20_dsqrt_rn_f64_mediumpath_v1:
[----:B------:R-:W-:Y:S01]  /*06c0*/  ISETP.GE.U32.AND P0, PT, R6, -0x3400000, PT ;  /* 0xfcc000000600780c */ /* 0x000fe20003f06070 */
[----:B------:R-:W-:-:S12]  /*06d0*/  IMAD.MOV.U32 R9, RZ, RZ, R17 ;  /* 0x000000ffff097224 */ /* 0x000fd800078e0011 */
[----:B------:R-:W-:Y:S05]  /*06e0*/  @!P0 BRA `(.L_x_7) ;  /* 0x0000000000208947 */ /* 0x000fea0003800000 */
[----:B------:R-:W-:-:S10]  /*06f0*/  DFMA.RM R8, R12, R8, R10 ;  /* 0x000000080c08722b */ /* 0x000fd4000000400a */
[----:B------:R-:W-:-:S05]  /*0700*/  IADD3 R6, P0, PT, R8, 0x1, RZ ;  /* 0x0000000108067810 */ /* 0x000fca0007f1e0ff */
[----:B------:R-:W-:-:S06]  /*0710*/  IMAD.X R7, RZ, RZ, R9, P0 ;  /* 0x000000ffff077224 */ /* 0x000fcc00000e0609 */
[----:B------:R-:W-:-:S08]  /*0720*/  DFMA.RP R4, -R8, R6, R4 ;  /* 0x000000060804722b */ /* 0x000fd00000008104 */
[----:B------:R-:W-:-:S06]  /*0730*/  DSETP.GT.AND P0, PT, R4, RZ, PT ;  /* 0x000000ff0400722a */ /* 0x000fcc0003f04000 */
[----:B------:R-:W-:Y:S02]  /*0740*/  FSEL R6, R6, R8, P0 ;  /* 0x0000000806067208 */ /* 0x000fe40000000000 */
[----:B------:R-:W-:Y:S01]  /*0750*/  FSEL R7, R7, R9, P0 ;  /* 0x0000000907077208 */ /* 0x000fe20000000000 */
[----:B------:R-:W-:Y:S06]  /*0760*/  BRA `(.L_x_8) ;  /* 0x0000000000647947 */ /* 0x000fec0003800000 */
.L_x_7:
[----:B------:R-:W-:-:S14]  /*0770*/  DSETP.NE.AND P0, PT, R4, RZ, PT ;  /* 0x000000ff0400722a */ /* 0x000fdc0003f05000 */
[----:B------:R-:W-:Y:S05]  /*0780*/  @!P0 BRA `(.L_x_9) ;  /* 0x0000000000588947 */ /* 0x000fea0003800000 */
[----:B------:R-:W-:-:S13]  /*0790*/  ISETP.GE.AND P0, PT, R5, RZ, PT ;  /* 0x000000ff0500720c */ /* 0x000fda0003f06270 */
[----:B------:R-:W-:Y:S01]  /*07a0*/  @!P0 MOV R6, 0x0 ;  /* 0x0000000000068802 */ /* 0x000fe20000000f00 */
[----:B------:R-:W-:Y:S01]  /*07b0*/  @!P0 IMAD.MOV.U32 R7, RZ, RZ, -0x80000 ;  /* 0xfff80000ff078424 */ /* 0x000fe200078e00ff */
[----:B------:R-:W-:Y:S06]  /*07c0*/  @!P0 BRA `(.L_x_8) ;  /* 0x00000000004c8947 */ /* 0x000fec0003800000 */
[----:B------:R-:W-:-:S13]  /*07d0*/  ISETP.GT.AND P0, PT, R5, 0x7fefffff, PT ;  /* 0x7fefffff0500780c */ /* 0x000fda0003f04270 */
[----:B------:R-:W-:Y:S05]  /*07e0*/  @P0 BRA `(.L_x_9) ;  /* 0x0000000000400947 */ /* 0x000fea0003800000 */
[----:B------:R-:W-:Y:S01]  /*07f0*/  DMUL R4, R4, 8.11296384146066816958e+31 ;  /* 0x4690000004047828 */ /* 0x000fe20000000000 */
[----:B------:R-:W-:Y:S01]  /*0800*/  IMAD.MOV.U32 R6, RZ, RZ, RZ ;  /* 0x000000ffff067224 */ /* 0x000fe200078e00ff */
[----:B------:R-:W-:Y:S01]  /*0810*/  MOV R11, 0x3fd80000 ;  /* 0x3fd80000000b7802 */ /* 0x000fe20000000f00 */
[----:B------:R-:W-:-:S03]  /*0820*/  IMAD.MOV.U32 R10, RZ, RZ, 0x0 ;  /* 0x00000000ff0a7424 */ /* 0x000fc600078e00ff */
[----:B------:R-:W0:Y:S02]  /*0830*/  MUFU.RSQ64H R7, R5 ;  /* 0x0000000500077308 */ /* 0x000e240000001c00 */
[----:B0-----:R-:W-:-:S08]  /*0840*/  DMUL R8, R6, R6 ;  /* 0x0000000606087228 */ /* 0x001fd00000000000 */
[----:B------:R-:W-:-:S08]  /*0850*/  DFMA R8, R4, -R8, 1 ;  /* 0x3ff000000408742b */ /* 0x000fd00000000808 */
[----:B------:R-:W-:Y:S02]  /*0860*/  DFMA R10, R8, R10, 0.5 ;  /* 0x3fe00000080a742b */ /* 0x000fe4000000000a */
[----:B------:R-:W-:-:S08]  /*0870*/  DMUL R8, R6, R8 ;  /* 0x0000000806087228 */ /* 0x000fd00000000000 */
[----:B------:R-:W-:-:S08]  /*0880*/  DFMA R8, R10, R8, R6 ;  /* 0x000000080a08722b */ /* 0x000fd00000000006 */
[----:B------:R-:W-:Y:S02]  /*0890*/  DMUL R6, R4, R8 ;  /* 0x0000000804067228 */ /* 0x000fe40000000000 */
[----:B------:R-:W-:-:S06]  /*08a0*/  VIADD R9, R9, 0xfff00000 ;  /* 0xfff0000009097836 */ /* 0x000fcc0000000000 */
[----:B------:R-:W-:-:S08]  /*08b0*/  DFMA R10, R6, -R6, R4 ;  /* 0x80000006060a722b */ /* 0x000fd00000000004 */
[----:B------:R-:W-:-:S10]  /*08c0*/  DFMA R6, R8, R10, R6 ;  /* 0x0000000a0806722b */ /* 0x000fd40000000006 */
[----:B------:R-:W-:Y:S01]  /*08d0*/  VIADD R7, R7, 0xfcb00000 ;  /* 0xfcb0000007077836 */ /* 0x000fe20000000000 */
[----:B------:R-:W-:Y:S06]  /*08e0*/  BRA `(.L_x_8) ;  /* 0x0000000000047947 */ /* 0x000fec0003800000 */
.L_x_9:
[----:B------:R-:W-:-:S11]  /*08f0*/  DADD R6, R4, R4 ;  /* 0x0000000004067229 */ /* 0x000fd60000000004 */
.L_x_8:
[----:B------:R-:W-:Y:S01]  /*0900*/  IMAD.MOV.U32 R3, RZ, RZ, 0x0 ;  /* 0x00000000ff037424 */ /* 0x000fe200078e00ff */
[----:B------:R-:W-:Y:S01]  /*0910*/  MOV R15, R7 ;  /* 0x00000007000f7202 */ /* 0x000fe20000000f00 */
[----:B------:R-:W-:Y:S02]  /*0920*/  IMAD.MOV.U32 R14, RZ, RZ, R6 ;  /* 0x000000ffff0e7224 */ /* 0x000fe400078e0006 */
[----:B------:R-:W-:Y:S05]  /*0930*/  RET.REL.NODEC R2 `(_Z16eratosPerElementiPb) ;  /* 0xfffffff402b07950 */ /* 0x000fea0003c3ffff */
.L_x_10:
        /* <DEDUP_REMOVED lines=12> */
.L_x_22:


//--------------------- .text._Z25sundPartTwoPerElementTwoDiPbS_ --------------------------
	.section	.text._Z25sundPartTwoPerElementTwoDiPbS_,"ax",@progbits
	.align	128
        .global         _Z25sundPartTwoPerElementTwoDiPbS_
        .type           _Z25sundPartTwoPerElementTwoDiPbS_,@function
        .size           _Z25sundPartTwoPerElementTwoDiPbS_,(.L_x_26 - _Z25sundPartTwoPerElementTwoDiPbS_)
        .other          _Z25sundPartTwoPerElementTwoDiPbS_,@"STO_CUDA_ENTRY STV_DEFAULT"
_Z25sundPartTwoPerElementTwoDiPbS_:
.text._Z25sundPartTwoPerElementTwoDiPbS_:
[----:B------:R-:W-:Y:S01]  /*0000*/  LDC R1, c[0x0][0x37c] ;  /* 0x0000df00ff017b82 */ /* 0x000fe20000000800 */
[----:B------:R-:W0:Y:S01]  /*0010*/  S2R R0, SR_TID.X ;  /* 0x0000000000007919 */ /* 0x000e220000002100 */
[----:B------:R-:W1:Y:S01]  /*0020*/  LDCU UR4, c[0x0][0x360] ;  /* 0x00006c00ff0477ac */ /* 0x000e620008000800 */
[----:B------:R-:W0:Y:S01]  /*0030*/  S2R R7, SR_TID.Y ;  /* 0x0000000000077919 */ /* 0x000e220000002200 */
[----:B------:R-:W2:Y:S01]  /*0040*/  LDCU UR5, c[0x0][0x364] ;  /* 0x00006c80ff0577ac */ /* 0x000ea20008000800 */
[----:B------:R-:W1:Y:S01]  /*0050*/  S2R R3, SR_CTAID.X ;  /* 0x0000000000037919 */ /* 0x000e620000002500 */
[----:B------:R-:W3:Y:S01]  /*0060*/  LDCU.64 UR6, c[0x0][0x358] ;  /* 0x00006b00ff0677ac */ /* 0x000ee20008000a00 */
[----:B------:R-:W2:Y:S01]  /*0070*/  S2R R5, SR_CTAID.Y ;  /* 0x0000000000057919 */ /* 0x000ea20000002600 */
[----:B0-----:R-:W-:-:S04]  /*0080*/  IMAD.IADD R0, R0, 0x1, R7 ;  /* 0x0000000100007824 */ /* 0x001fc800078e0207 */
[----:B-1----:R-:W-:-:S04]  /*0090*/  IMAD R0, R3, UR4, R0 ;  /* 0x0000000403007c24 */ /* 0x002fc8000f8e0200 */
[----:B--2---:R-:W-:-:S05]  /*00a0*/  IMAD R0, R5, UR5, R0 ;  /* 0x0000000505007c24 */ /* 0x004fca000f8e0200 */
[----:B------:R-:W-:-:S13]  /*00b0*/  ISETP.NE.AND P0, PT, R0, RZ, PT ;  /* 0x000000ff0000720c */ /* 0x000fda0003f05270 */
[----:B------:R-:W3:Y:S02]  /*00c0*/  @!P0 LDC.64 R2, c[0x0][0x390] ;  /* 0x0000e400ff028b82 */ /* 0x000ee40000000a00 */
[----:B---3--:R0:W-:Y:S01]  /*00d0*/  @!P0 STG.E.U8 desc[UR6][R2.64+0x2], RZ ;  /* 0x000002ff02008986 */ /* 0x0081e2000c101106 */
[----:B------:R-:W-:Y:S05]  /*00e0*/  @!P0 EXIT ;  /* 0x000000000000894d */ /* 0x000fea0003800000 */
[----:B------:R-:W1:Y:S02]  /*00f0*/  LDCU UR4, c[0x0][0x380] ;  /* 0x00007000ff0477ac */ /* 0x000e640008000800 */
[----:B-1----:R-:W-:-:S04]  /*0100*/  UIADD3 UR4, UPT, UPT, UR4, -0x1, URZ ;  /* 0xffffffff04047890 */ /* 0x002fc8000fffe0ff */
[----:B------:R-:W-:-:S06]  /*0110*/  USHF.R.S32.HI UR4, URZ, 0x1, UR4 ;  /* 0x00000001ff047899 */ /* 0x000fcc0008011404 */
[----:B------:R-:W-:-:S13]  /*0120*/  ISETP.GE.AND P0, PT, R0, UR4, PT ;  /* 0x0000000400007c0c */ /* 0x000fda000bf06270 */
[----:B------:R-:W-:Y:S05]  /*0130*/  @P0 EXIT ;  /* 0x000000000000094d */ /* 0x000fea0003800000 */
[----:B------:R-:W0:Y:S02]  /*0140*/  LDCU.64 UR4, c[0x0][0x388] ;  /* 0x00007100ff0477ac */ /* 0x000e240008000a00 */
[----:B0-----:R-:W-:-:S04]  /*0150*/  IADD3 R2, P0, PT, R0, UR4, RZ ;  /* 0x0000000400027c10 */ /* 0x001fc8000ff1e0ff */
[----:B------:R-:W-:-:S05]  /*0160*/  LEA.HI.X.SX32 R3, R0, UR5, 0x1, P0 ;  /* 0x0000000500037c11 */ /* 0x000fca00080f0eff */
[----:B------:R-:W2:Y:S02]  /*0170*/  LDG.E.U8 R2, desc[UR6][R2.64] ;  /* 0x0000000602027981 */ /* 0x000ea4000c1e1100 */
[----:B--2---:R-:W-:-:S13]  /*0180*/  ISETP.NE.AND P0, PT, R2, RZ, PT ;  /* 0x000000ff0200720c */ /* 0x004fda0003f05270 */
[----:B------:R-:W-:Y:S05]  /*0190*/  @P0 EXIT ;  /* 0x000000000000094d */ /* 0x000fea0003800000 */
[----:B------:R-:W0:Y:S01]  /*01a0*/  LDCU.64 UR4, c[0x0][0x390] ;  /* 0x00007200ff0477ac */ /* 0x000e220008000a00 */
[----:B------:R-:W-:-:S05]  /*01b0*/  IMAD.SHL.U32 R0, R0, 0x2, RZ ;  /* 0x0000000200007824 */ /* 0x000fca00078e00ff */
[----:B0-----:R-:W-:-:S04]  /*01c0*/  IADD3 R2, P0, PT, R0, UR4, RZ ;  /* 0x0000000400027c10 */ /* 0x001fc8000ff1e0ff */
[----:B------:R-:W-:-:S05]  /*01d0*/  LEA.HI.X.SX32 R3, R0, UR5, 0x1, P0 ;  /* 0x0000000500037c11 */ /* 0x000fca00080f0eff */
[----:B------:R-:W-:Y:S01]  /*01e0*/  STG.E.U8 desc[UR6][R2.64+0x1], RZ ;  /* 0x000001ff02007986 */ /* 0x000fe2000c101106 */
[----:B------:R-:W-:Y:S05]  /*01f0*/  EXIT ;  /* 0x000000000000794d */ /* 0x000fea0003800000 */
.L_x_11:
        /* <DEDUP_REMOVED lines=16> */
.L_x_26:


//--------------------- .text._Z25sundPartTwoPerElementOneDiPbS_ --------------------------
	.section	.text._Z25sundPartTwoPerElementOneDiPbS_,"ax",@progbits
	.align	128
        .global         _Z25sundPartTwoPerElementOneDiPbS_
        .type           _Z25sundPartTwoPerElementOneDiPbS_,@function
        .size           _Z25sundPartTwoPerElementOneDiPbS_,(.L_x_27 - _Z25sundPartTwoPerElementOneDiPbS_)
        .other          _Z25sundPartTwoPerElementOneDiPbS_,@"STO_CUDA_ENTRY STV_DEFAULT"
_Z25sundPartTwoPerElementOneDiPbS_:
.text._Z25sundPartTwoPerElementOneDiPbS_:
[----:B------:R-:W-:Y:S01]  /*0000*/  LDC R1, c[0x0][0x37c] ;  /* 0x0000df00ff017b82 */ /* 0x000fe20000000800 */
[----:B------:R-:W0:Y:S01]  /*0010*/  S2R R0, SR_CTAID.X ;  /* 0x0000000000007919 */ /* 0x000e220000002500 */
[----:B------:R-:W0:Y:S01]  /*0020*/  LDCU UR4, c[0x0][0x360] ;  /* 0x00006c00ff0477ac */ /* 0x000e220008000800 */
[----:B------:R-:W0:Y:S01]  /*0030*/  S2R R3, SR_TID.X ;  /* 0x0000000000037919 */ /* 0x000e220000002100 */
[----:B------:R-:W1:Y:S01]  /*0040*/  LDCU.64 UR6, c[0x0][0x358] ;  /* 0x00006b00ff0677ac */ /* 0x000e620008000a00 */
[----:B0-----:R-:W-:-:S05]  /*0050*/  IMAD R0, R0, UR4, R3 ;  /* 0x0000000400007c24 */ /* 0x001fca000f8e0203 */
[----:B------:R-:W-:-:S13]  /*0060*/  ISETP.NE.AND P0, PT, R0, RZ, PT ;  /* 0x000000ff0000720c */ /* 0x000fda0003f05270 */
[----:B------:R-:W1:Y:S02]  /*0070*/  @!P0 LDC.64 R2, c[0x0][0x390] ;  /* 0x0000e400ff028b82 */ /* 0x000e640000000a00 */
[----:B-1----:R0:W-:Y:S01]  /*0080*/  @!P0 STG.E.U8 desc[UR6][R2.64+0x2], RZ ;  /* 0x000002ff02008986 */ /* 0x0021e2000c101106 */
        /* <DEDUP_REMOVED lines=18> */
.L_x_12:
        /* <DEDUP_REMOVED lines=13> */
.L_x_27:


//--------------------- .text._Z21sundPartOnePerElementiPb --------------------------
	.section	.text._Z21sundPartOnePerElementiPb,"ax",@progbits
	.align	128
        .global         _Z21sundPartOnePerElementiPb
        .type           _Z21sundPartOnePerElementiPb,@function
        .size           _Z21sundPartOnePerElementiPb,(.L_x_28 - _Z21sundPartOnePerElementiPb)
        .other          _Z21sundPartOnePerElementiPb,@"STO_CUDA_ENTRY STV_DEFAULT"
_Z21sundPartOnePerElementiPb:
.text._Z21sundPartOnePerElementiPb:
[----:B------:R-:W-:Y:S01]  /*0000*/  LDC R1, c[0x0][0x37c] ;  /* 0x0000df00ff017b82 */ /* 0x000fe20000000800 */
[----:B------:R-:W0:Y:S07]  /*0010*/  S2R R0, SR_TID.X ;  /* 0x0000000000007919 */ /* 0x000e2e0000002100 */
[----:B------:R-:W1:Y:S01]  /*0020*/  S2UR UR4, SR_CTAID.X ;  /* 0x00000000000479c3 */ /* 0x000e620000002500 */
[----:B------:R-:W2:Y:S01]  /*0030*/  LDCU UR5, c[0x0][0x380] ;  /* 0x00007000ff0577ac */ /* 0x000ea20008000800 */
[----:B-1----:R-:W-:-:S06]  /*0040*/  USHF.L.U32 UR4, UR4, 0xa, URZ ;  /* 0x0000000a04047899 */ /* 0x002fcc00080006ff */
[----:B0-----:R-:W-:-:S04]  /*0050*/  LOP3.LUT P0, R0, RZ, UR4, R0, 0xee, !PT ;  /* 0x00000004ff007c12 */ /* 0x001fc8000f80ee00 */
[----:B--2---:R-:W-:-:S13]  /*0060*/  ISETP.GE.OR P0, PT, R0, UR5, !P0 ;  /* 0x0000000500007c0c */ /* 0x004fda000c706670 */
[----:B------:R-:W-:Y:S05]  /*0070*/  @P0 EXIT ;  /* 0x000000000000094d */ /* 0x000fea0003800000 */
[----:B------:R-:W0:Y:S01]  /*0080*/  S2R R3, SR_TID.Y ;  /* 0x0000000000037919 */ /* 0x000e220000002200 */
[----:B------:R-:W1:Y:S02]  /*0090*/  S2UR UR4, SR_CTAID.Y ;  /* 0x00000000000479c3 */ /* 0x000e640000002600 */
[----:B-1----:R-:W-:-:S06]  /*00a0*/  USHF.L.U32 UR4, UR4, 0xa, URZ ;  /* 0x0000000a04047899 */ /* 0x002fcc00080006ff */
[----:B0-----:R-:W-:-:S04]  /*00b0*/  LOP3.LUT P0, R3, RZ, UR4, R3, 0xee, !PT ;  /* 0x00000004ff037c12 */ /* 0x001fc8000f80ee03 */
[----:B------:R-:W-:-:S04]  /*00c0*/  ISETP.GE.OR P0, PT, R3, UR5, !P0 ;  /* 0x0000000503007c0c */ /* 0x000fc8000c706670 */
[----:B------:R-:W-:-:S13]  /*00d0*/  ISETP.GT.OR P0, PT, R3, R0, P0 ;  /* 0x000000000300720c */ /* 0x000fda0000704670 */
[----:B------:R-:W-:Y:S05]  /*00e0*/  @P0 EXIT ;  /* 0x000000000000094d */ /* 0x000fea0003800000 */
[C---:B------:R-:W-:Y:S02]  /*00f0*/  IMAD R5, R0.reuse, R3, RZ ;  /* 0x0000000300057224 */ /* 0x040fe400078e02ff */
[----:B------:R-:W-:-:S04]  /*0100*/  IMAD.IADD R0, R0, 0x1, R3 ;  /* 0x0000000100007824 */ /* 0x000fc800078e0203 */
[----:B------:R-:W-:-:S05]  /*0110*/  IMAD R0, R5, 0x2, R0 ;  /* 0x0000000205007824 */ /* 0x000fca00078e0200 */
        /* <DEDUP_REMOVED lines=10> */
.L_x_13:
        /* <DEDUP_REMOVED lines=12> */
.L_x_28:


//--------------------- .text._Z17sundPartOnePerRowiPb --------------------------
	.section	.text._Z17sundPartOnePerRowiPb,"ax",@progbits
	.align	128
        .global         _Z17sundPartOnePerRowiPb
        .type           _Z17sundPartOnePerRowiPb,@function
        .size           _Z17sundPartOnePerRowiPb,(.L_x_29 - _Z17sundPartOnePerRowiPb)
        .other          _Z17sundPartOnePerRowiPb,@"STO_CUDA_ENTRY STV_DEFAULT"
_Z17sundPartOnePerRowiPb:
.text._Z17sundPartOnePerRowiPb:
[----:B------:R-:W-:Y:S01]  /*0000*/  LDC R1, c[0x0][0x37c] ;  /* 0x0000df00ff017b82 */ /* 0x000fe20000000800 */
[----:B------:R-:W0:Y:S01]  /*0010*/  S2R R0, SR_CTAID.X ;  /* 0x0000000000007919 */ /* 0x000e220000002500 */
[----:B------:R-:W0:Y:S01]  /*0020*/  LDCU UR4, c[0x0][0x360] ;  /* 0x00006c00ff0477ac */ /* 0x000e220008000800 */
[----:B------:R-:W0:Y:S01]  /*0030*/  S2R R3, SR_TID.X ;  /* 0x0000000000037919 */ /* 0x000e220000002100 */
[----:B------:R-:W1:Y:S01]  /*0040*/  LDCU UR5, c[0x0][0x380] ;  /* 0x00007000ff0577ac */ /* 0x000e620008000800 */
[----:B0-----:R-:W-:-:S05]  /*0050*/  IMAD R0, R0, UR4, R3 ;  /* 0x0000000400007c24 */ /* 0x001fca000f8e0203 */
[----:B-1----:R-:W-:-:S04]  /*0060*/  ISETP.GT.AND P0, PT, R0, UR5, PT ;  /* 0x0000000500007c0c */ /* 0x002fc8000bf04270 */
[----:B------:R-:W-:-:S13]  /*0070*/  ISETP.LT.OR P0, PT, R0, 0x1, P0 ;  /* 0x000000010000780c */ /* 0x000fda0000701670 */
[----:B------:R-:W-:Y:S05]  /*0080*/  @P0 EXIT ;  /* 0x000000000000094d */ /* 0x000fea0003800000 */
[C---:B------:R-:W-:Y:S01]  /*0090*/  IMAD.SHL.U32 R5, R0.reuse, 0x2, RZ ;  /* 0x0000000200057824 */ /* 0x040fe200078e00ff */
[----:B------:R-:W-:-:S03]  /*00a0*/  IADD3 R2, PT, PT, -R0, UR5, RZ ;  /* 0x0000000500027c10 */ /* 0x000fc6000fffe1ff */
[----:B------:R-:W-:Y:S01]  /*00b0*/  VIADD R3, R5, 0x1 ;  /* 0x0000000105037836 */ /* 0x000fe20000000000 */
[----:B------:R-:W-:-:S04]  /*00c0*/  IABS R10, R2 ;  /* 0x00000002000a7213 */ /* 0x000fc80000000000 */
[-C--:B------:R-:W-:Y:S02]  /*00d0*/  IABS R9, R3.reuse ;  /* 0x0000000300097213 */ /* 0x080fe40000000000 */
[-C--:B------:R-:W-:Y:S02]  /*00e0*/  IABS R12, R3.reuse ;  /* 0x00000003000c7213 */ /* 0x080fe40000000000 */
[----:B------:R-:W0:Y:S01]  /*00f0*/  I2F.RP R4, R9 ;  /* 0x0000000900047306 */ /* 0x000e220000209400 */
[----:B------:R-:W-:-:S04]  /*0100*/  LOP3.LUT R2, R2, R3, RZ, 0x3c, !PT ;  /* 0x0000000302027212 */ /* 0x000fc800078e3cff */
[----:B------:R-:W-:-:S03]  /*0110*/  ISETP.GE.AND P2, PT, R2, RZ, PT ;  /* 0x000000ff0200720c */ /* 0x000fc60003f46270 */
[----:B0-----:R-:W0:Y:S02]  /*0120*/  MUFU.RCP R4, R4 ;  /* 0x0000000400047308 */ /* 0x001e240000001000 */
[----:B0-----:R-:W-:Y:S01]  /*0130*/  IADD3 R6, PT, PT, R4, 0xffffffe, RZ ;  /* 0x0ffffffe04067810 */ /* 0x001fe20007ffe0ff */
[----:B------:R-:W-:-:S05]  /*0140*/  IMAD.MOV R4, RZ, RZ, -R12 ;  /* 0x000000ffff047224 */ /* 0x000fca00078e0a0c */
[----:B------:R0:W1:Y:S02]  /*0150*/  F2I.FTZ.U32.TRUNC.NTZ R7, R6 ;  /* 0x0000000600077305 */ /* 0x000064000021f000 */
[----:B0-----:R-:W-:Y:S02]  /*0160*/  HFMA2 R6, -RZ, RZ, 0, 0 ;  /* 0x00000000ff067431 */ /* 0x001fe400000001ff */
[----:B-1----:R-:W-:-:S04]  /*0170*/  IMAD.MOV R8, RZ, RZ, -R7 ;  /* 0x000000ffff087224 */ /* 0x002fc800078e0a07 */
[----:B------:R-:W-:Y:S02]  /*0180*/  IMAD R11, R8, R9, RZ ;  /* 0x00000009080b7224 */ /* 0x000fe400078e02ff */
[----:B------:R-:W-:Y:S02]  /*0190*/  IMAD.MOV.U32 R8, RZ, RZ, R10 ;  /* 0x000000ffff087224 */ /* 0x000fe400078e000a */
[----:B------:R-:W-:-:S06]  /*01a0*/  IMAD.HI.U32 R7, R7, R11, R6 ;  /* 0x0000000b07077227 */ /* 0x000fcc00078e0006 */
[----:B------:R-:W-:-:S04]  /*01b0*/  IMAD.HI.U32 R7, R7, R8, RZ ;  /* 0x0000000807077227 */ /* 0x000fc800078e00ff */
[----:B------:R-:W-:-:S05]  /*01c0*/  IMAD R4, R7, R4, R8 ;  /* 0x0000000407047224 */ /* 0x000fca00078e0208 */
[----:B------:R-:W-:-:S13]  /*01d0*/  ISETP.GT.U32.AND P1, PT, R9, R4, PT ;  /* 0x000000040900720c */ /* 0x000fda0003f24070 */
[----:B------:R-:W-:Y:S01]  /*01e0*/  @!P1 IMAD.IADD R4, R4, 0x1, -R9 ;  /* 0x0000000104049824 */ /* 0x000fe200078e0a09 */
[----:B------:R-:W-:Y:S02]  /*01f0*/  @!P1 IADD3 R7, PT, PT, R7, 0x1, RZ ;  /* 0x0000000107079810 */ /* 0x000fe40007ffe0ff */
[----:B------:R-:W-:Y:S02]  /*0200*/  ISETP.NE.AND P1, PT, R3, RZ, PT ;  /* 0x000000ff0300720c */ /* 0x000fe40003f25270 */
[----:B------:R-:W-:-:S13]  /*0210*/  ISETP.GE.U32.AND P0, PT, R4, R9, PT ;  /* 0x000000090400720c */ /* 0x000fda0003f06070 */
[----:B------:R-:W-:-:S04]  /*0220*/  @P0 VIADD R7, R7, 0x1 ;  /* 0x0000000107070836 */ /* 0x000fc80000000000 */
[----:B------:R-:W-:Y:S01]  /*0230*/  @!P2 IMAD.MOV R7, RZ, RZ, -R7 ;  /* 0x000000ffff07a224 */ /* 0x000fe200078e0a07 */
[----:B------:R-:W-:-:S04]  /*0240*/  @!P1 LOP3.LUT R7, RZ, R3, RZ, 0x33, !PT ;  /* 0x00000003ff079212 */ /* 0x000fc800078e33ff */
[----:B------:R-:W-:-:S13]  /*0250*/  ISETP.GE.AND P0, PT, R7, R0, PT ;  /* 0x000000000700720c */ /* 0x000fda0003f06270 */
[----:B------:R-:W-:Y:S05]  /*0260*/  @!P0 EXIT ;  /* 0x000000000000894d */ /* 0x000fea0003800000 */
[----:B------:R-:W-:Y:S01]  /*0270*/  IADD3 R6, PT, PT, -R0, R7, RZ ;  /* 0x0000000700067210 */ /* 0x000fe20007ffe1ff */
[----:B------:R-:W0:Y:S01]  /*0280*/  LDCU.64 UR4, c[0x0][0x358] ;  /* 0x00006b00ff0477ac */ /* 0x000e220008000a00 */
[----:B------:R-:W-:Y:S01]  /*0290*/  BSSY.RECONVERGENT B0, `(.L_x_14) ;  /* 0x0000047000007945 */ /* 0x000fe20003800200 */
[----:B------:R-:W-:Y:S01]  /*02a0*/  IMAD.MOV.U32 R7, RZ, RZ, R0 ;  /* 0x000000ffff077224 */ /* 0x000fe200078e0000 */
[C---:B------:R-:W-:Y:S01]  /*02b0*/  ISETP.GE.U32.AND P1, PT, R6.reuse, 0x7, PT ;  /* 0x000000070600780c */ /* 0x040fe20003f26070 */
[----:B------:R-:W-:Y:S01]  /*02c0*/  VIADD R2, R6, 0x1 ;  /* 0x0000000106027836 */ /* 0x000fe20000000000 */
[----:B------:R-:W1:Y:S04]  /*02d0*/  LDCU.64 UR6, c[0x0][0x388] ;  /* 0x00007100ff0677ac */ /* 0x000e680008000a00 */
[----:B------:R-:W-:-:S04]  /*02e0*/  LOP3.LUT R4, R2, 0x7, RZ, 0xc0, !PT ;  /* 0x0000000702047812 */ /* 0x000fc800078ec0ff */
[----:B------:R-:W-:-:S03]  /*02f0*/  ISETP.NE.AND P0, PT, R4, RZ, PT ;  /* 0x000000ff0400720c */ /* 0x000fc60003f05270 */
[----:B------:R-:W-:Y:S10]  /*0300*/  @!P1 BRA `(.L_x_15) ;  /* 0x0000000000fc9947 */ /* 0x000ff40003800000 */
[C---:B------:R-:W-:Y:S01]  /*0310*/  IADD3 R9, PT, PT, R5.reuse, 0x4, RZ ;  /* 0x0000000405097810 */ /* 0x040fe20007ffe0ff */
[C---:B------:R-:W-:Y:S01]  /*0320*/  VIADD R11, R5.reuse, 0x6 ;  /* 0x00000006050b7836 */ /* 0x040fe20000000000 */
[C---:B------:R-:W-:Y:S01]  /*0330*/  IADD3 R23, PT, PT, R5.reuse, 0xa, RZ ;  /* 0x0000000a05177810 */ /* 0x040fe20007ffe0ff */
[C---:B------:R-:W-:Y:S01]  /*0340*/  VIADD R13, R5.reuse, 0x8 ;  /* 0x00000008050d7836 */ /* 0x040fe20000000000 */
[C---:B------:R-:W-:Y:S01]  /*0350*/  IADD3 R29, PT, PT, R5.reuse, 0x10, RZ ;  /* 0x00000010051d7810 */ /* 0x040fe20007ffe0ff */
[C---:B------:R-:W-:Y:S01]  /*0360*/  VIADD R25, R5.reuse, 0xc ;  /* 0x0000000c05197836 */ /* 0x040fe20000000000 */
[----:B------:R-:W-:Y:S01]  /*0370*/  LOP3.LUT R10, R2, 0xfffffff8, RZ, 0xc0, !PT ;  /* 0xfffffff8020a7812 */ /* 0x000fe200078ec0ff */
[----:B------:R-:W-:Y:S01]  /*0380*/  VIADD R27, R5, 0xe ;  /* 0x0000000e051b7836 */ /* 0x000fe20000000000 */
[C---:B------:R-:W-:Y:S01]  /*0390*/  LEA R6, R0.reuse, 0x8, 0x4 ;  /* 0x0000000800067811 */ /* 0x040fe200078e20ff */
[C---:B------:R-:W-:Y:S02]  /*03a0*/  IMAD R5, R0.reuse, R9, RZ ;  /* 0x0000000900057224 */ /* 0x040fe400078e02ff */
[----:B------:R-:W-:-:S02]  /*03b0*/  IMAD R9, R0, R11, RZ ;  /* 0x0000000b00097224 */ /* 0x000fc400078e02ff */
[C-C-:B------:R-:W-:Y:S02]  /*03c0*/  IMAD R8, R0.reuse, R3, R0.reuse ;  /* 0x0000000300087224 */ /* 0x140fe400078e0200 */
[----:B------:R-:W-:Y:S02]  /*03d0*/  IMAD.MOV.U32 R7, RZ, RZ, R0 ;  /* 0x000000ffff077224 */ /* 0x000fe400078e0000 */
[C---:B------:R-:W-:Y:S02]  /*03e0*/  IMAD R11, R0.reuse, R13, RZ ;  /* 0x0000000d000b7224 */ /* 0x040fe400078e02ff */
[C---:B------:R-:W-:Y:S02]  /*03f0*/  IMAD R23, R0.reuse, R23, RZ ;  /* 0x0000001700177224 */ /* 0x040fe400078e02ff */
[C---:B------:R-:W-:Y:S02]  /*0400*/  IMAD R25, R0.reuse, R25, RZ ;  /* 0x0000001900197224 */ /* 0x040fe400078e02ff */
[----:B------:R-:W-:-:S02]  /*0410*/  IMAD R27, R0, R27, RZ ;  /* 0x0000001b001b7224 */ /* 0x000fc400078e02ff */
[----:B------:R-:W-:Y:S02]  /*0420*/  IMAD R29, R0, R29, RZ ;  /* 0x0000001d001d7224 */ /* 0x000fe400078e02ff */
[----:B------:R-:W-:-:S07]  /*0430*/  IMAD.MOV R10, RZ, RZ, -R10 ;  /* 0x000000ffff0a7224 */ /* 0x000fce00078e0a0a */
.L_x_16:
[----:B---3--:R-:W-:Y:S01]  /*0440*/  IADD3 R20, PT, PT, R5, 0x1, RZ ;  /* 0x0000000105147810 */ /* 0x008fe20007ffe0ff */
[----:B------:R-:W-:Y:S01]  /*0450*/  VIADD R16, R9, 0x2 ;  /* 0x0000000209107836 */ /* 0x000fe20000000000 */
[----:B-1----:R-:W-:Y:S01]  /*0460*/  IADD3 R18, P1, PT, R8, UR6, RZ ;  /* 0x0000000608127c10 */ /* 0x002fe2000ff3e0ff */
[----:B------:R-:W-:Y:S01]  /*0470*/  IMAD.MOV.U32 R22, RZ, RZ, 0x1 ;  /* 0x00000001ff167424 */ /* 0x000fe200078e00ff */
[----:B------:R-:W-:Y:S01]  /*0480*/  IADD3 R20, P2, PT, R20, UR6, RZ ;  /* 0x0000000614147c10 */ /* 0x000fe2000ff5e0ff */
[----:B------:R-:W-:Y:S01]  /*0490*/  VIADD R14, R23, 0x4 ;  /* 0x00000004170e7836 */ /* 0x000fe20000000000 */
[----:B------:R-:W-:Y:S01]  /*04a0*/  IADD3.X R19, PT, PT, RZ, UR7, RZ, P1, !PT ;  /* 0x00000007ff137c10 */ /* 0x000fe20008ffe4ff */
[----:B------:R-:W-:Y:S01]  /*04b0*/  VIADD R15, R25, 0x5 ;  /* 0x00000005190f7836 */ /* 0x000fe20000000000 */
[----:B------:R-:W-:Y:S01]  /*04c0*/  IADD3 R16, P1, PT, R16, UR6, RZ ;  /* 0x0000000610107c10 */ /* 0x000fe2000ff3e0ff */
[----:B------:R-:W-:Y:S01]  /*04d0*/  IMAD.X R21, RZ, RZ, UR7, P2 ;  /* 0x00000007ff157e24 */ /* 0x000fe200090e06ff */
[----:B------:R-:W-:Y:S01]  /*04e0*/  IADD3 R12, PT, PT, R11, 0x3, RZ ;  /* 0x000000030b0c7810 */ /* 0x000fe20007ffe0ff */
[----:B0-----:R0:W-:Y:S01]  /*04f0*/  STG.E.U8 desc[UR4][R18.64], R22 ;  /* 0x0000001612007986 */ /* 0x0011e2000c101104 */
[----:B------:R-:W-:Y:S01]  /*0500*/  IADD3 R24, PT, PT, R27, 0x6, RZ ;  /* 0x000000061b187810 */ /* 0x000fe20007ffe0ff */
[----:B------:R-:W-:Y:S01]  /*0510*/  IMAD.X R17, RZ, RZ, UR7, P1 ;  /* 0x00000007ff117e24 */ /* 0x000fe200088e06ff */
[----:B------:R-:W-:Y:S01]  /*0520*/  IADD3 R12, P2, PT, R12, UR6, RZ ;  /* 0x000000060c0c7c10 */ /* 0x000fe2000ff5e0ff */
[----:B------:R1:W-:Y:S01]  /*0530*/  STG.E.U8 desc[UR4][R20.64], R22 ;  /* 0x0000001614007986 */ /* 0x0003e2000c101104 */
[----:B------:R-:W-:Y:S01]  /*0540*/  VIADD R26, R29, 0x7 ;  /* 0x000000071d1a7836 */ /* 0x000fe20000000000 */
[----:B------:R-:W-:Y:S01]  /*0550*/  IADD3 R14, P1, PT, R14, UR6, RZ ;  /* 0x000000060e0e7c10 */ /* 0x000fe2000ff3e0ff */
[----:B------:R-:W-:Y:S01]  /*0560*/  VIADD R10, R10, 0x8 ;  /* 0x000000080a0a7836 */ /* 0x000fe20000000000 */
[----:B------:R2:W-:Y:S01]  /*0570*/  STG.E.U8 desc[UR4][R16.64], R22 ;  /* 0x0000001610007986 */ /* 0x0005e2000c101104 */
[----:B------:R-:W-:Y:S01]  /*0580*/  IMAD.X R13, RZ, RZ, UR7, P2 ;  /* 0x00000007ff0d7e24 */ /* 0x000fe200090e06ff */
[----:B------:R-:W-:Y:S01]  /*0590*/  IADD3 R5, PT, PT, R6, R5, RZ ;  /* 0x0000000506057210 */ /* 0x000fe20007ffe0ff */
[----:B------:R-:W-:Y:S01]  /*05a0*/  VIADD R7, R7, 0x8 ;  /* 0x0000000807077836 */ /* 0x000fe20000000000 */
[----:B0-----:R-:W-:Y:S01]  /*05b0*/  IADD3 R18, P3, PT, R24, UR6, RZ ;  /* 0x0000000618127c10 */ /* 0x001fe2000ff7e0ff */
[C---:B------:R-:W-:Y:S01]  /*05c0*/  IMAD.IADD R9, R6.reuse, 0x1, R9 ;  /* 0x0000000106097824 */ /* 0x040fe200078e0209 */
[----:B------:R3:W-:Y:S01]  /*05d0*/  STG.E.U8 desc[UR4][R12.64], R22 ;  /* 0x000000160c007986 */ /* 0x0007e2000c101104 */
[----:B------:R-:W-:Y:S01]  /*05e0*/  IMAD.IADD R11, R6, 0x1, R11 ;  /* 0x00000001060b7824 */ /* 0x000fe200078e020b */
[----:B-1----:R-:W-:Y:S01]  /*05f0*/  IADD3 R20, P4, PT, R26, UR6, RZ ;  /* 0x000000061a147c10 */ /* 0x002fe2000ff9e0ff */
[----:B------:R-:W-:Y:S01]  /*0600*/  IMAD.X R19, RZ, RZ, UR7, P3 ;  /* 0x00000007ff137e24 */ /* 0x000fe200098e06ff */
[C---:B------:R-:W-:Y:S01]  /*0610*/  IADD3 R23, PT, PT, R6.reuse, R23, RZ ;  /* 0x0000001706177210 */ /* 0x040fe20007ffe0ff */
[C---:B------:R-:W-:Y:S01]  /*0620*/  IMAD.IADD R25, R6.reuse, 0x1, R25 ;  /* 0x0000000106197824 */ /* 0x040fe200078e0219 */
[----:B--2---:R-:W-:Y:S01]  /*0630*/  IADD3 R16, P2, PT, R15, UR6, RZ ;  /* 0x000000060f107c10 */ /* 0x004fe2000ff5e0ff */
[C---:B------:R-:W-:Y:S01]  /*0640*/  IMAD.IADD R27, R6.reuse, 0x1, R27 ;  /* 0x00000001061b7824 */ /* 0x040fe200078e021b */
[----:B------:R-:W-:Y:S01]  /*0650*/  IADD3.X R15, PT, PT, RZ, UR7, RZ, P1, !PT ;  /* 0x00000007ff0f7c10 */ /* 0x000fe20008ffe4ff */
[----:B------:R-:W-:Y:S01]  /*0660*/  IMAD.IADD R8, R6, 0x1, R8 ;  /* 0x0000000106087824 */ /* 0x000fe200078e0208 */
[----:B------:R-:W-:Y:S01]  /*0670*/  IADD3.X R21, PT, PT, RZ, UR7, RZ, P4, !PT ;  /* 0x00000007ff157c10 */ /* 0x000fe2000a7fe4ff */
[----:B------:R-:W-:Y:S01]  /*0680*/  IMAD.X R17, RZ, RZ, UR7, P2 ;  /* 0x00000007ff117e24 */ /* 0x000fe200090e06ff */
[----:B------:R-:W-:Y:S01]  /*0690*/  ISETP.NE.AND P1, PT, R10, RZ, PT ;  /* 0x000000ff0a00720c */ /* 0x000fe20003f25270 */
[----:B------:R3:W-:Y:S01]  /*06a0*/  STG.E.U8 desc[UR4][R14.64], R22 ;  /* 0x000000160e007986 */ /* 0x0007e2000c101104 */
[----:B------:R-:W-:-:S03]  /*06b0*/  IADD3 R29, PT, PT, R6, R29, RZ ;  /* 0x0000001d061d7210 */ /* 0x000fc60007ffe0ff */
[----:B------:R3:W-:Y:S04]  /*06c0*/  STG.E.U8 desc[UR4][R16.64], R22 ;  /* 0x0000001610007986 */ /* 0x0007e8000c101104 */
[----:B------:R3:W-:Y:S04]  /*06d0*/  STG.E.U8 desc[UR4][R18.64], R22 ;  /* 0x0000001612007986 */ /* 0x0007e8000c101104 */
[----:B------:R3:W-:Y:S01]  /*06e0*/  STG.E.U8 desc[UR4][R20.64], R22 ;  /* 0x0000001614007986 */ /* 0x0007e2000c101104 */
[----:B------:R-:W-:Y:S05]  /*06f0*/  @P1 BRA `(.L_x_16) ;  /* 0xfffffffc00501947 */ /* 0x000fea000383ffff */
.L_x_15:
[----:B01----:R-:W-:Y:S05]  /*0700*/  BSYNC.RECONVERGENT B0 ;  /* 0x0000000000007941 */ /* 0x003fea0003800200 */
.L_x_14:
[----:B------:R-:W-:Y:S05]  /*0710*/  @!P0 EXIT ;  /* 0x000000000000894d */ /* 0x000fea0003800000 */
[----:B------:R-:W-:Y:S01]  /*0720*/  ISETP.GE.U32.AND P1, PT, R4, 0x4, PT ;  /* 0x000000040400780c */ /* 0x000fe20003f26070 */
[----:B------:R-:W-:Y:S01]  /*0730*/  BSSY.RECONVERGENT B0, `(.L_x_17) ;  /* 0x0000017000007945 */ /* 0x000fe20003800200 */
[----:B---3--:R-:W-:-:S04]  /*0740*/  LOP3.LUT R14, R2, 0x3, RZ, 0xc0, !PT ;  /* 0x00000003020e7812 */ /* 0x008fc800078ec0ff */
[----:B------:R-:W-:-:S07]  /*0750*/  ISETP.NE.AND P0, PT, R14, RZ, PT ;  /* 0x000000ff0e00720c */ /* 0x000fce0003f05270 */
[----:B------:R-:W-:Y:S06]  /*0760*/  @!P1 BRA `(.L_x_18) ;  /* 0x00000000004c9947 */ /* 0x000fec0003800000 */
[----:B------:R-:W0:Y:S01]  /*0770*/  LDCU.64 UR6, c[0x0][0x388] ;  /* 0x00007100ff0677ac */ /* 0x000e220008000a00 */
[C---:B------:R-:W-:Y:S02]  /*0780*/  IMAD R4, R3.reuse, R7, R0 ;  /* 0x0000000703047224 */ /* 0x040fe400078e0200 */
[----:B------:R-:W-:Y:S02]  /*0790*/  IMAD.MOV.U32 R6, RZ, RZ, 0x1 ;  /* 0x00000001ff067424 */ /* 0x000fe400078e00ff */
[----:B------:R-:W-:Y:S02]  /*07a0*/  IMAD.IADD R8, R3, 0x1, R4 ;  /* 0x0000000103087824 */ /* 0x000fe400078e0204 */
[----:B------:R-:W-:-:S03]  /*07b0*/  VIADD R7, R7, 0x4 ;  /* 0x0000000407077836 */ /* 0x000fc60000000000 */
[----:B------:R-:W-:-:S04]  /*07c0*/  IADD3 R10, PT, PT, R3, R8, RZ ;  /* 0x00000008030a7210 */ /* 0x000fc80007ffe0ff */
[----:B------:R-:W-:Y:S02]  /*07d0*/  IADD3 R12, PT, PT, R3, R10, RZ ;  /* 0x0000000a030c7210 */ /* 0x000fe40007ffe0ff */
[----:B0-----:R-:W-:Y:S02]  /*07e0*/  IADD3 R4, P1, PT, R4, UR6, RZ ;  /* 0x0000000604047c10 */ /* 0x001fe4000ff3e0ff */
[----:B------:R-:W-:-:S03]  /*07f0*/  IADD3 R8, P2, PT, R8, UR6, RZ ;  /* 0x0000000608087c10 */ /* 0x000fc6000ff5e0ff */
[----:B------:R-:W-:Y:S01]  /*0800*/  IMAD.X R5, RZ, RZ, UR7, P1 ;  /* 0x00000007ff057e24 */ /* 0x000fe200088e06ff */
[----:B------:R-:W-:Y:S01]  /*0810*/  IADD3 R10, P1, PT, R10, UR6, RZ ;  /* 0x000000060a0a7c10 */ /* 0x000fe2000ff3e0ff */
[----:B------:R-:W-:Y:S01]  /*0820*/  IMAD.X R9, RZ, RZ, UR7, P2 ;  /* 0x00000007ff097e24 */ /* 0x000fe200090e06ff */
[----:B------:R-:W-:Y:S02]  /*0830*/  IADD3 R12, P2, PT, R12, UR6, RZ ;  /* 0x000000060c0c7c10 */ /* 0x000fe4000ff5e0ff */
[----:B------:R0:W-:Y:S01]  /*0840*/  STG.E.U8 desc[UR4][R4.64], R6 ;  /* 0x0000000604007986 */ /* 0x0001e2000c101104 */
[----:B------:R-:W-:Y:S01]  /*0850*/  IMAD.X R11, RZ, RZ, UR7, P1 ;  /* 0x00000007ff0b7e24 */ /* 0x000fe200088e06ff */
[----:B------:R-:W-:Y:S02]  /*0860*/  IADD3.X R13, PT, PT, RZ, UR7, RZ, P2, !PT ;  /* 0x00000007ff0d7c10 */ /* 0x000fe400097fe4ff */
[----:B------:R0:W-:Y:S04]  /*0870*/  STG.E.U8 desc[UR4][R8.64], R6 ;  /* 0x0000000608007986 */ /* 0x0001e8000c101104 */
[----:B------:R0:W-:Y:S04]  /*0880*/  STG.E.U8 desc[UR4][R10.64], R6 ;  /* 0x000000060a007986 */ /* 0x0001e8000c101104 */
[----:B------:R0:W-:Y:S02]  /*0890*/  STG.E.U8 desc[UR4][R12.64], R6 ;  /* 0x000000060c007986 */ /* 0x0001e4000c101104 */
.L_x_18:
[----:B------:R-:W-:Y:S05]  /*08a0*/  BSYNC.RECONVERGENT B0 ;  /* 0x0000000000007941 */ /* 0x000fea0003800200 */
.L_x_17:
[----:B------:R-:W-:Y:S05]  /*08b0*/  @!P0 EXIT ;  /* 0x000000000000894d */ /* 0x000fea0003800000 */
[----:B------:R-:W-:Y:S01]  /*08c0*/  ISETP.NE.AND P0, PT, R14, 0x1, PT ;  /* 0x000000010e00780c */ /* 0x000fe20003f05270 */
[----:B------:R-:W-:Y:S01]  /*08d0*/  BSSY.RECONVERGENT B0, `(.L_x_19) ;  /* 0x000000f000007945 */ /* 0x000fe20003800200 */
[----:B------:R-:W-:-:S04]  /*08e0*/  LOP3.LUT R2, R2, 0x1, RZ, 0xc0, !PT ;  /* 0x0000000102027812 */ /* 0x000fc800078ec0ff */
[----:B------:R-:W-:-:S07]  /*08f0*/  ISETP.NE.U32.AND P1, PT, R2, 0x1, PT ;  /* 0x000000010200780c */ /* 0x000fce0003f25070 */
[----:B------:R-:W-:Y:S06]  /*0900*/  @!P0 BRA `(.L_x_20) ;  /* 0x00000000002c8947 */ /* 0x000fec0003800000 */
[----:B------:R-:W1:Y:S01]  /*0910*/  LDCU.64 UR6, c[0x0][0x388] ;  /* 0x00007100ff0677ac */ /* 0x000e620008000a00 */
[----:B0-----:R-:W-:Y:S01]  /*0920*/  IMAD R4, R3, R7, R0 ;  /* 0x0000000703047224 */ /* 0x001fe200078e0200 */
[----:B------:R-:W-:Y:S02]  /*0930*/  MOV R2, 0x1 ;  /* 0x0000000100027802 */ /* 0x000fe40000000f00 */
[----:B------:R-:W-:Y:S01]  /*0940*/  IADD3 R7, PT, PT, R7, 0x2, RZ ;  /* 0x0000000207077810 */ /* 0x000fe20007ffe0ff */
[----:B------:R-:W-:Y:S01]  /*0950*/  IMAD.IADD R8, R3, 0x1, R4 ;  /* 0x0000000103087824 */ /* 0x000fe200078e0204 */
[----:B-1----:R-:W-:-:S04]  /*0960*/  IADD3 R4, P0, PT, R4, UR6, RZ ;  /* 0x0000000604047c10 */ /* 0x002fc8000ff1e0ff */
[----:B------:R-:W-:Y:S01]  /*0970*/  IADD3 R8, P2, PT, R8, UR6, RZ ;  /* 0x0000000608087c10 */ /* 0x000fe2000ff5e0ff */
[----:B------:R-:W-:-:S04]  /*0980*/  IMAD.X R5, RZ, RZ, UR7, P0 ;  /* 0x00000007ff057e24 */ /* 0x000fc800080e06ff */
[----:B------:R-:W-:Y:S01]  /*0990*/  IMAD.X R9, RZ, RZ, UR7, P2 ;  /* 0x00000007ff097e24 */ /* 0x000fe200090e06ff */
[----:B------:R1:W-:Y:S04]  /*09a0*/  STG.E.U8 desc[UR4][R4.64], R2 ;  /* 0x0000000204007986 */ /* 0x0003e8000c101104 */
[----:B------:R1:W-:Y:S03]  /*09b0*/  STG.E.U8 desc[UR4][R8.64], R2 ;  /* 0x0000000208007986 */ /* 0x0003e6000c101104 */
.L_x_20:
[----:B------:R-:W-:Y:S05]  /*09c0*/  BSYNC.RECONVERGENT B0 ;  /* 0x0000000000007941 */ /* 0x000fea0003800200 */
.L_x_19:
[----:B------:R-:W-:Y:S05]  /*09d0*/  @P1 EXIT ;  /* 0x000000000000194d */ /* 0x000fea0003800000 */
[----:B------:R-:W1:Y:S01]  /*09e0*/  LDCU.64 UR6, c[0x0][0x388] ;  /* 0x00007100ff0677ac */ /* 0x000e620008000a00 */
[----:B------:R-:W-:Y:S02]  /*09f0*/  IMAD R3, R3, R7, R0 ;  /* 0x0000000703037224 */ /* 0x000fe400078e0200 */
[----:B------:R-:W-:-:S03]  /*0a00*/  IMAD.MOV.U32 R0, RZ, RZ, 0x1 ;  /* 0x00000001ff007424 */ /* 0x000fc600078e00ff */
[----:B-1----:R-:W-:-:S04]  /*0a10*/  IADD3 R2, P0, PT, R3, UR6, RZ ;  /* 0x0000000603027c10 */ /* 0x002fc8000ff1e0ff */
[----:B------:R-:W-:-:S05]  /*0a20*/  IADD3.X R3, PT, PT, RZ, UR7, RZ, P0, !PT ;  /* 0x00000007ff037c10 */ /* 0x000fca00087fe4ff */
[----:B------:R-:W-:Y:S01]  /*0a30*/  STG.E.U8 desc[UR4][R2.64], R0 ;  /* 0x0000000002007986 */ /* 0x000fe2000c101104 */
[----:B------:R-:W-:Y:S05]  /*0a40*/  EXIT ;  /* 0x000000000000794d */ /* 0x000fea0003800000 */
.L_x_21:
        /* <DEDUP_REMOVED lines=11> */
.L_x_29:


//--------------------- .nv.shared.reserved.0     --------------------------
	.section	.nv.shared.reserved.0,"aw",@nobits
	.weak		__nv_reservedSMEM_offset_0_alias
	.size		__nv_reservedSMEM_offset_0_alias, 0, 64
	.other		__nv_reservedSMEM_offset_0_alias,@"STO_CUDA_RESERVED_SHARED STV_DEFAULT"
__nv_reservedSMEM_offset_0_alias:
	.zero		0
	.zero		64


//--------------------- .nv.constant0._Z18eratosPerElement2DiPb --------------------------
	.section	.nv.constant0._Z18eratosPerElement2DiPb,"a",@progbits
	.sectionflags	@""
	.align	4
.nv.constant0._Z18eratosPerElement2DiPb:
	.zero		912


//--------------------- .nv.constant0._Z18eratosParallelMultibPb --------------------------
	.section	.nv.constant0._Z18eratosParallelMultibPb,"a",@progbits
	.sectionflags	@""
	.align	4
.nv.constant0._Z18eratosParallelMultibPb:
	.zero		912


//--------------------- .nv.constant0._Z16eratosPerElementiPb --------------------------
	.section	.nv.constant0._Z16eratosPerElementiPb,"a",@progbits
	.sectionflags	@""
	.align	4
.nv.constant0._Z16eratosPerElementiPb:
	.zero		912


//--------------------- .nv.constant0._Z25sundPartTwoPerElementTwoDiPbS_ --------------------------
	.section	.nv.constant0._Z25sundPartTwoPerElementTwoDiPbS_,"a",@progbits
	.sectionflags	@""
	.align	4
.nv.constant0._Z25sundPartTwoPerElementTwoDiPbS_:
	.zero		920


//--------------------- .nv.constant0._Z25sundPartTwoPerElementOneDiPbS_ --------------------------
	.section	.nv.constant0._Z25sundPartTwoPerElementOneDiPbS_,"a",@progbits
	.sectionflags	@""
	.align	4
.nv.constant0._Z25sundPartTwoPerElementOneDiPbS_:
	.zero		920


//--------------------- .nv.constant0._Z21sundPartOnePerElementiPb --------------------------
	.section	.nv.constant0._Z21sundPartOnePerElementiPb,"a",@progbits
	.sectionflags	@""
	.align	4
.nv.constant0._Z21sundPartOnePerElementiPb:
	.zero		912


//--------------------- .nv.constant0._Z17sundPartOnePerRowiPb --------------------------
	.section	.nv.constant0._Z17sundPartOnePerRowiPb,"a",@progbits
	.sectionflags	@""
	.align	4
.nv.constant0._Z17sundPartOnePerRowiPb:
	.zero		912


//--------------------- SYMBOLS --------------------------

	.type		.nv.reservedSmem.offset0,@object
	.size		.nv.reservedSmem.offset0,0x4
